// auto-generated by cutlass_sweep.gemm — config: {"arch": "sm_100", "cluster_m": 1, "cluster_n": 1, "dtype": "fp16", "dtype_b": "fp16", "layout": "nt", "stages": 0, "tile_k": 128, "tile_m": 64, "tile_n": 256}
#include "cutlass/cutlass.h"
#include "cutlass/gemm/collective/collective_builder.hpp"
#include "cutlass/gemm/device/gemm_universal_adapter.h"
#include "cutlass/gemm/kernel/gemm_universal.hpp"
#include "cutlass/epilogue/collective/collective_builder.hpp"

using ElemA = cutlass::half_t;
using ElemB = cutlass::half_t;
using ElemCD = cutlass::half_t;
using Acc  = float;
using TileShape    = cute::Shape<cute::_64, cute::_256, cute::_128>;
using ClusterShape = cute::Shape<cute::_1, cute::_1, cute::_1>;

using CollectiveEpilogue = typename cutlass::epilogue::collective::CollectiveBuilder<
    cutlass::arch::Sm100, cutlass::arch::OpClassTensorOp,
    TileShape, ClusterShape,
    cutlass::epilogue::collective::EpilogueTileAuto,
    Acc, Acc,
    ElemCD, cutlass::layout::RowMajor, 128 / cutlass::sizeof_bits<ElemCD>::value,
    ElemCD, cutlass::layout::RowMajor, 128 / cutlass::sizeof_bits<ElemCD>::value,
    cutlass::epilogue::collective::EpilogueScheduleAuto
  >::CollectiveOp;

using CollectiveMainloop = typename cutlass::gemm::collective::CollectiveBuilder<
    cutlass::arch::Sm100, cutlass::arch::OpClassTensorOp,
    ElemA, cutlass::layout::RowMajor, 128 / cutlass::sizeof_bits<ElemA>::value,
    ElemB, cutlass::layout::ColumnMajor, 128 / cutlass::sizeof_bits<ElemB>::value,
    Acc,
    TileShape, ClusterShape,
    cutlass::gemm::collective::StageCountAutoCarveout<static_cast<int>(sizeof(typename CollectiveEpilogue::SharedStorage))>,
    cutlass::gemm::collective::KernelScheduleAuto
  >::CollectiveOp;

using GemmKernel = cutlass::gemm::kernel::GemmUniversal<
    cute::Shape<int,int,int,int>,
    CollectiveMainloop,
    CollectiveEpilogue
>;
using Gemm = cutlass::gemm::device::GemmUniversalAdapter<GemmKernel>;

// Force the device kernel symbol into the cubin without needing a host main.
auto* _anchor = &cutlass::device_kernel<GemmKernel>;


// ===== COMPILED SASS (sm_100a) =====

	.target	sm_100a

	.elftype	@"ET_EXEC"


//--------------------- .note.nv.tkinfo           --------------------------
	.section	.note.nv.tkinfo,"",@"SHT_NOTE"
	.sectionflags	@"SHF_NOTE_NV_TKINFO"
	.tkinfo
        /*0018*/ 	.word	0x00000002
        /*0030*/ 	.string	""
        /*0030*/ 	.string	"ptxas"
        /*0030*/ 	.string	"Cuda compilation tools, release 13.0, V13.0.88"
        /*0030*/ 	.string	"Build cuda_13.0.r13.0/compiler.36424714_0"
        /*0030*/ 	.string	"-arch sm_100a -m 64 "



//--------------------- .note.nv.cuinfo           --------------------------
	.section	.note.nv.cuinfo,"",@"SHT_NOTE"
	.sectionflags	@"SHF_NOTE_NV_CUINFO"
        /*0018*/ 	.short	0x0002
        /*001a*/ 	.short	0x0064
        /*001c*/ 	.short	0x0082
	.zero		2


//--------------------- .nv.info                  --------------------------
	.section	.nv.info,"",@"SHT_CUDA_INFO"
	.align	4


	//----- nvinfo : EIATTR_REGCOUNT
	.align		4
        /*0000*/ 	.byte	0x04, 0x2f
        /*0002*/ 	.short	(.L_19 - .L_18)
	.align		4
.L_18:
        /*0004*/ 	.word	index@(_ZN7cutlass13device_kernelINS_4gemm6kernel13GemmUniversalIN4cute5tupleIJiiiiEEENS1_10collective13CollectiveMmaINS1_35MainloopSm100TmaUmmaWarpSpecializedILi2ELi2ELi4ENS5_IJNS4_1CILi1EEESB_SB_EEEEENS5_IJNSA_ILi64EEENSA_ILi256EEENSA_ILi128EEEEEENS_6half_tENS5_IJlSB_lEEESI_SJ_NS4_8TiledMMAINS4_8MMA_AtomIJNS4_20SM100_MMA_F16BF16_SSISI_SI_fLi64ELi256ELNS4_4UMMA5MajorE0ELSO_0ELNSN_7ScaleInE0ELSP_0EEEEEENS4_6LayoutISC_NS5_IJNSA_ILi0EEEST_ST_EEEEENS5_IJNS4_10UnderscoreESW_SW_EEEEENS4_13SM90_TMA_LOADENS4_14ComposedLayoutINS4_7SwizzleILi3ELi4ELi3EEENS4_18smem_ptr_flag_bitsILi16EEENSS_INS5_IJNSA_ILi8EEESE_EEENS5_IJSE_SB_EEEEEEEvNS4_8identityESZ_S19_vS1A_EENS_8epilogue10collective18CollectiveEpilogueINS1C_23Sm100TmaWarpSpecializedILi4ELi2ELi32ELb1ELb0EEEJSH_NS5_IJNSS_ISE_SB_EES1H_EEESI_SJ_SI_SJ_NS1C_6fusion15FusionCallbacksIS1G_NS1J_17LinearCombinationISI_fSI_fLNS_15FloatRoundStyleE2EEESH_S1I_JEEENS4_5SM1004TMEM4LOAD26SM100_TMEM_LOAD_16dp256b8xESZ_S19_NS4_17SM75_U32x4_LDSM_NENS4_14SM90_TMA_STOREES19_NS4_17SM90_U32x4_STSM_NENS4_39AutoVectorizingCopyWithAssumedAlignmentILi128EEEEEEvvEEEEvNT_6ParamsE)
        /*0008*/ 	.word	0x00000070


	//----- nvinfo : EIATTR_FRAME_SIZE
	.align		4
.L_19:
        /*000c*/ 	.byte	0x04, 0x11
        /*000e*/ 	.short	(.L_21 - .L_20)
	.align		4
.L_20:
        /*0010*/ 	.word	index@($__internal_2_$__cuda_sm10x_tcgen05_guardrail_trap_unallocated_columns_being_dealloced)
        /*0014*/ 	.word	0x00000000


	//----- nvinfo : EIATTR_FRAME_SIZE
	.align		4
.L_21:
        /*0018*/ 	.byte	0x04, 0x11
        /*001a*/ 	.short	(.L_23 - .L_22)
	.align		4
.L_22:
        /*001c*/ 	.word	index@($__internal_1_$__cuda_sm10x_tcgen05_guardrail_trap_phase_invalid_during_alloc)
        /*0020*/ 	.word	0x00000000


	//----- nvinfo : EIATTR_FRAME_SIZE
	.align		4
.L_23:
        /*0024*/ 	.byte	0x04, 0x11
        /*0026*/ 	.short	(.L_25 - .L_24)
	.align		4
.L_24:
        /*0028*/ 	.word	index@($__internal_0_$__cuda_sm10x_tcgen05_guardrail_trap_col_being_dealloced_not_returned_by_alloc)
        /*002c*/ 	.word	0x00000000


	//----- nvinfo : EIATTR_FRAME_SIZE
	.align		4
.L_25:
        /*0030*/ 	.byte	0x04, 0x11
        /*0032*/ 	.short	(.L_27 - .L_26)
	.align		4
.L_26:
        /*0034*/ 	.word	index@(_ZN7cutlass13device_kernelINS_4gemm6kernel13GemmUniversalIN4cute5tupleIJiiiiEEENS1_10collective13CollectiveMmaINS1_35MainloopSm100TmaUmmaWarpSpecializedILi2ELi2ELi4ENS5_IJNS4_1CILi1EEESB_SB_EEEEENS5_IJNSA_ILi64EEENSA_ILi256EEENSA_ILi128EEEEEENS_6half_tENS5_IJlSB_lEEESI_SJ_NS4_8TiledMMAINS4_8MMA_AtomIJNS4_20SM100_MMA_F16BF16_SSISI_SI_fLi64ELi256ELNS4_4UMMA5MajorE0ELSO_0ELNSN_7ScaleInE0ELSP_0EEEEEENS4_6LayoutISC_NS5_IJNSA_ILi0EEEST_ST_EEEEENS5_IJNS4_10UnderscoreESW_SW_EEEEENS4_13SM90_TMA_LOADENS4_14ComposedLayoutINS4_7SwizzleILi3ELi4ELi3EEENS4_18smem_ptr_flag_bitsILi16EEENSS_INS5_IJNSA_ILi8EEESE_EEENS5_IJSE_SB_EEEEEEEvNS4_8identityESZ_S19_vS1A_EENS_8epilogue10collective18CollectiveEpilogueINS1C_23Sm100TmaWarpSpecializedILi4ELi2ELi32ELb1ELb0EEEJSH_NS5_IJNSS_ISE_SB_EES1H_EEESI_SJ_SI_SJ_NS1C_6fusion15FusionCallbacksIS1G_NS1J_17LinearCombinationISI_fSI_fLNS_15FloatRoundStyleE2EEESH_S1I_JEEENS4_5SM1004TMEM4LOAD26SM100_TMEM_LOAD_16dp256b8xESZ_S19_NS4_17SM75_U32x4_LDSM_NENS4_14SM90_TMA_STOREES19_NS4_17SM90_U32x4_STSM_NENS4_39AutoVectorizingCopyWithAssumedAlignmentILi128EEEEEEvvEEEEvNT_6ParamsE)
        /*0038*/ 	.word	0x00000000


	//----- nvinfo : EIATTR_MIN_STACK_SIZE
	.align		4
.L_27:
        /*003c*/ 	.byte	0x04, 0x12
        /*003e*/ 	.short	(.L_29 - .L_28)
	.align		4
.L_28:
        /*0040*/ 	.word	index@(_ZN7cutlass13device_kernelINS_4gemm6kernel13GemmUniversalIN4cute5tupleIJiiiiEEENS1_10collective13CollectiveMmaINS1_35MainloopSm100TmaUmmaWarpSpecializedILi2ELi2ELi4ENS5_IJNS4_1CILi1EEESB_SB_EEEEENS5_IJNSA_ILi64EEENSA_ILi256EEENSA_ILi128EEEEEENS_6half_tENS5_IJlSB_lEEESI_SJ_NS4_8TiledMMAINS4_8MMA_AtomIJNS4_20SM100_MMA_F16BF16_SSISI_SI_fLi64ELi256ELNS4_4UMMA5MajorE0ELSO_0ELNSN_7ScaleInE0ELSP_0EEEEEENS4_6LayoutISC_NS5_IJNSA_ILi0EEEST_ST_EEEEENS5_IJNS4_10UnderscoreESW_SW_EEEEENS4_13SM90_TMA_LOADENS4_14ComposedLayoutINS4_7SwizzleILi3ELi4ELi3EEENS4_18smem_ptr_flag_bitsILi16EEENSS_INS5_IJNSA_ILi8EEESE_EEENS5_IJSE_SB_EEEEEEEvNS4_8identityESZ_S19_vS1A_EENS_8epilogue10collective18CollectiveEpilogueINS1C_23Sm100TmaWarpSpecializedILi4ELi2ELi32ELb1ELb0EEEJSH_NS5_IJNSS_ISE_SB_EES1H_EEESI_SJ_SI_SJ_NS1C_6fusion15FusionCallbacksIS1G_NS1J_17LinearCombinationISI_fSI_fLNS_15FloatRoundStyleE2EEESH_S1I_JEEENS4_5SM1004TMEM4LOAD26SM100_TMEM_LOAD_16dp256b8xESZ_S19_NS4_17SM75_U32x4_LDSM_NENS4_14SM90_TMA_STOREES19_NS4_17SM90_U32x4_STSM_NENS4_39AutoVectorizingCopyWithAssumedAlignmentILi128EEEEEEvvEEEEvNT_6ParamsE)
        /*0044*/ 	.word	0x00000000
.L_29:


//--------------------- .nv.compat                --------------------------
	.section	.nv.compat,"",@"SHT_CUDA_COMPAT_INFO"
	.align	4
        /*0000*/ 	.byte	0x02, 0x09, 0x01, 0x00, 0x02, 0x02, 0x02, 0x00, 0x02, 0x05, 0x05, 0x00, 0x03, 0x07, 0x01, 0x01
        /*0010*/ 	.byte	0x02, 0x03, 0x01, 0x00, 0x02, 0x06, 0x01, 0x00, 0x04, 0x0b, 0x08, 0x00, 0x09, 0x00, 0x00, 0x00
        /*0020*/ 	.byte	0x00, 0x00, 0x00, 0x00


//--------------------- .nv.info._ZN7cutlass13device_kernelINS_4gemm6kernel13GemmUniversalIN4cute5tupleIJiiiiEEENS1_10collective13CollectiveMmaINS1_35MainloopSm100TmaUmmaWarpSpecializedILi2ELi2ELi4ENS5_IJNS4_1CILi1EEESB_SB_EEEEENS5_IJNSA_ILi64EEENSA_ILi256EEENSA_ILi128EEEEEENS_6half_tENS5_IJlSB_lEEESI_SJ_NS4_8TiledMMAINS4_8MMA_AtomIJNS4_20SM100_MMA_F16BF16_SSISI_SI_fLi64ELi256ELNS4_4UMMA5MajorE0ELSO_0ELNSN_7ScaleInE0ELSP_0EEEEEENS4_6LayoutISC_NS5_IJNSA_ILi0EEEST_ST_EEEEENS5_IJNS4_10UnderscoreESW_SW_EEEEENS4_13SM90_TMA_LOADENS4_14ComposedLayoutINS4_7SwizzleILi3ELi4ELi3EEENS4_18smem_ptr_flag_bitsILi16EEENSS_INS5_IJNSA_ILi8EEESE_EEENS5_IJSE_SB_EEEEEEEvNS4_8identityESZ_S19_vS1A_EENS_8epilogue10collective18CollectiveEpilogueINS1C_23Sm100TmaWarpSpecializedILi4ELi2ELi32ELb1ELb0EEEJSH_NS5_IJNSS_ISE_SB_EES1H_EEESI_SJ_SI_SJ_NS1C_6fusion15FusionCallbacksIS1G_NS1J_17LinearCombinationISI_fSI_fLNS_15FloatRoundStyleE2EEESH_S1I_JEEENS4_5SM1004TMEM4LOAD26SM100_TMEM_LOAD_16dp256b8xESZ_S19_NS4_17SM75_U32x4_LDSM_NENS4_14SM90_TMA_STOREES19_NS4_17SM90_U32x4_STSM_NENS4_39AutoVectorizingCopyWithAssumedAlignmentILi128EEEEEEvvEEEEvNT_6ParamsE --------------------------
	.section	.nv.info._ZN7cutlass13device_kernelINS_4gemm6kernel13GemmUniversalIN4cute5tupleIJiiiiEEENS1_10collective13CollectiveMmaINS1_35MainloopSm100TmaUmmaWarpSpecializedILi2ELi2ELi4ENS5_IJNS4_1CILi1EEESB_SB_EEEEENS5_IJNSA_ILi64EEENSA_ILi256EEENSA_ILi128EEEEEENS_6half_tENS5_IJlSB_lEEESI_SJ_NS4_8TiledMMAINS4_8MMA_AtomIJNS4_20SM100_MMA_F16BF16_SSISI_SI_fLi64ELi256ELNS4_4UMMA5MajorE0ELSO_0ELNSN_7ScaleInE0ELSP_0EEEEEENS4_6LayoutISC_NS5_IJNSA_ILi0EEEST_ST_EEEEENS5_IJNS4_10UnderscoreESW_SW_EEEEENS4_13SM90_TMA_LOADENS4_14ComposedLayoutINS4_7SwizzleILi3ELi4ELi3EEENS4_18smem_ptr_flag_bitsILi16EEENSS_INS5_IJNSA_ILi8EEESE_EEENS5_IJSE_SB_EEEEEEEvNS4_8identityESZ_S19_vS1A_EENS_8epilogue10collective18CollectiveEpilogueINS1C_23Sm100TmaWarpSpecializedILi4ELi2ELi32ELb1ELb0EEEJSH_NS5_IJNSS_ISE_SB_EES1H_EEESI_SJ_SI_SJ_NS1C_6fusion15FusionCallbacksIS1G_NS1J_17LinearCombinationISI_fSI_fLNS_15FloatRoundStyleE2EEESH_S1I_JEEENS4_5SM1004TMEM4LOAD26SM100_TMEM_LOAD_16dp256b8xESZ_S19_NS4_17SM75_U32x4_LDSM_NENS4_14SM90_TMA_STOREES19_NS4_17SM90_U32x4_STSM_NENS4_39AutoVectorizingCopyWithAssumedAlignmentILi128EEEEEEvvEEEEvNT_6ParamsE,"",@"SHT_CUDA_INFO"
	.sectionflags	@""
	.align	4


	//----- nvinfo : EIATTR_CUDA_API_VERSION
	.align		4
        /*0000*/ 	.byte	0x04, 0x37
        /*0002*/ 	.short	(.L_31 - .L_30)
.L_30:
        /*0004*/ 	.word	0x00000082


	//----- nvinfo : EIATTR_KPARAM_INFO
	.align		4
.L_31:
        /*0008*/ 	.byte	0x04, 0x17
        /*000a*/ 	.short	(.L_33 - .L_32)
.L_32:
        /*000c*/ 	.word	0x00000000
        /*0010*/ 	.short	0x0000
        /*0012*/ 	.short	0x0000
        /*0014*/ 	.byte	0x00, 0xf0, 0x01, 0x20


	//----- nvinfo : EIATTR_AT_ENTRY_FRAGMENTS
	.align		4
.L_33:
        /*0018*/ 	.byte	0x04, 0x4f
        /*001a*/ 	.short	(.L_35 - .L_34)


	//   ....[0]....
.L_34:
        /*001c*/ 	.word	0x00000006


	//----- nvinfo : EIATTR_RESERVED_SMEM_USED
	.align		4
.L_35:
        /*0020*/ 	.byte	0x01, 0x41
	.zero		2


	//----- nvinfo : EIATTR_SPARSE_MMA_MASK
	.align		4
        /*0024*/ 	.byte	0x03, 0x50
        /*0026*/ 	.short	0x0000


	//----- nvinfo : EIATTR_TCGEN05_1CTA_USED
	.align		4
        /*0028*/ 	.byte	0x01, 0x51
	.zero		2


	//----- nvinfo : EIATTR_MAXREG_COUNT
	.align		4
        /*002c*/ 	.byte	0x03, 0x1b
        /*002e*/ 	.short	0x00ff


	//----- nvinfo : EIATTR_NUM_BARRIERS
	.align		4
        /*0030*/ 	.byte	0x02, 0x4c
        /*0032*/ 	.byte	0x07
	.zero		1


	//----- nvinfo : EIATTR_EXTERNS
	.align		4
        /*0034*/ 	.byte	0x04, 0x0f
        /*0036*/ 	.short	(.L_37 - .L_36)


	//   ....[0]....
	.align		4
.L_36:
        /*0038*/ 	.word	index@(__assertfail)


	//----- nvinfo : EIATTR_MERCURY_ISA_VERSION
	.align		4
.L_37:
        /*003c*/ 	.byte	0x03, 0x5f
        /*003e*/ 	.short	0x0101


	//----- nvinfo : EIATTR_INT_WARP_WIDE_INSTR_OFFSETS
	.align		4
        /*0040*/ 	.byte	0x04, 0x31
        /*0042*/ 	.short	(.L_39 - .L_38)


	//   ....[0]....
.L_38:
        /*0044*/ 	.word	0x00001f00


	//   ....[1]....
        /*0048*/ 	.word	0x00003a40


	//   ....[2]....
        /*004c*/ 	.word	0x00003a70


	//   ....[3]....
        /*0050*/ 	.word	0x00003ac0


	//   ....[4]....
        /*0054*/ 	.word	0x000043e0


	//   ....[5]....
        /*0058*/ 	.word	0x00004440


	//   ....[6]....
        /*005c*/ 	.word	0x00004520


	//   ....[7]....
        /*0060*/ 	.word	0x00004590


	//   ....[8]....
        /*0064*/ 	.word	0x000046a0


	//   ....[9]....
        /*0068*/ 	.word	0x00004730


	//   ....[10]....
        /*006c*/ 	.word	0x00004900


	//   ....[11]....
        /*0070*/ 	.word	0x00004a60


	//----- nvinfo : EIATTR_COOP_GROUP_MASK_REGIDS
	.align		4
.L_39:
        /*0074*/ 	.byte	0x04, 0x29
        /*0076*/ 	.short	(.L_41 - .L_40)


	//   ....[0]....
.L_40:
        /*0078*/ 	.word	0xffffffff


	//   ....[1]....
        /*007c*/ 	.word	0xffffffff


	//   ....[2]....
        /*0080*/ 	.word	0xffffffff


	//   ....[3]....
        /*0084*/ 	.word	0xffffffff


	//   ....[4]....
        /*0088*/ 	.word	0xffffffff


	//   ....[5]....
        /*008c*/ 	.word	0xffffffff


	//   ....[6]....
        /*0090*/ 	.word	0xffffffff


	//   ....[7]....
        /*0094*/ 	.word	0xffffffff


	//   ....[8]....
        /*0098*/ 	.word	0xffffffff


	//   ....[9]....
        /*009c*/ 	.word	0xffffffff


	//   ....[10]....
        /*00a0*/ 	.word	0xffffffff


	//   ....[11]....
        /*00a4*/ 	.word	0xffffffff


	//   ....[12]....
        /*00a8*/ 	.word	0xffffffff


	//----- nvinfo : EIATTR_COOP_GROUP_INSTR_OFFSETS
	.align		4
.L_41:
        /*00ac*/ 	.byte	0x04, 0x28
        /*00ae*/ 	.short	(.L_43 - .L_42)


	//   ....[0]....
.L_42:
        /*00b0*/ 	.word	0x00000090


	//   ....[1]....
        /*00b4*/ 	.word	0x000004d0


	//   ....[2]....
        /*00b8*/ 	.word	0x00000600


	//   ....[3]....
        /*00bc*/ 	.word	0x000007a0


	//   ....[4]....
        /*00c0*/ 	.word	0x000008a0


	//   ....[5]....
        /*00c4*/ 	.word	0x00000a10


	//   ....[6]....
        /*00c8*/ 	.word	0x00000bb0


	//   ....[7]....
        /*00cc*/ 	.word	0x00001de0


	//   ....[8]....
        /*00d0*/ 	.word	0x00002aa0


	//   ....[9]....
        /*00d4*/ 	.word	0x00002cb0


	//   ....[10]....
        /*00d8*/ 	.word	0x00002ce0


	//   ....[11]....
        /*00dc*/ 	.word	0x00003930


	//   ....[12]....
        /*00e0*/ 	.word	0x00003b60


	//----- nvinfo : EIATTR_VRC_CTA_INIT_COUNT
	.align		4
.L_43:
        /*00e4*/ 	.byte	0x02, 0x4a
        /*00e6*/ 	.byte	0x80
	.zero		1


	//----- nvinfo : EIATTR_SYSCALL_OFFSETS
	.align		4
        /*00e8*/ 	.byte	0x04, 0x46
        /*00ea*/ 	.short	(.L_45 - .L_44)


	//   ....[0]....
.L_44:
        /*00ec*/ 	.word	0x00005510


	//   ....[1]....
        /*00f0*/ 	.word	0x00005600


	//   ....[2]....
        /*00f4*/ 	.word	0x00005e30


	//   ....[3]....
        /*00f8*/ 	.word	0x00006af0


	//   ....[4]....
        /*00fc*/ 	.word	0x00007750


	//   ....[5]....
        /*0100*/ 	.word	0x000083b0


	//----- nvinfo : EIATTR_MBARRIER_INSTR_OFFSETS
	.align		4
.L_45:
        /*0104*/ 	.byte	0x04, 0x39
        /*0106*/ 	.short	(.L_47 - .L_46)


	//   ....[0]....
.L_46:
        /*0108*/ 	.word	0x000005b0
        /*010c*/ 	.word	0x000000ff
        /*0110*/ 	.word	0x00000000
        /*0114*/ 	.short	0x0100
        /*0116*/ 	.byte	0x05
	.zero		1


	//   ....[1]....
        /*0118*/ 	.word	0x000005c0
        /*011c*/ 	.word	0x000000ff
        /*0120*/ 	.word	0x00000010
        /*0124*/ 	.short	0x0100
        /*0126*/ 	.byte	0x05
	.zero		1


	//   ....[2]....
        /*0128*/ 	.word	0x000005d0
        /*012c*/ 	.word	0x000000ff
        /*0130*/ 	.word	0x00000008
        /*0134*/ 	.short	0x0100
        /*0136*/ 	.byte	0x05
	.zero		1


	//   ....[3]....
        /*0138*/ 	.word	0x000005e0
        /*013c*/ 	.word	0x000000ff
        /*0140*/ 	.word	0x00000018
        /*0144*/ 	.short	0x0100
        /*0146*/ 	.byte	0x05
	.zero		1


	//   ....[4]....
        /*0148*/ 	.word	0x00000710
        /*014c*/ 	.word	0x000000ff
        /*0150*/ 	.word	0x00000020
        /*0154*/ 	.short	0x0100
        /*0156*/ 	.byte	0x07
	.zero		1


	//   ....[5]....
        /*0158*/ 	.word	0x00000720
        /*015c*/ 	.word	0x000000ff
        /*0160*/ 	.word	0x00000040
        /*0164*/ 	.short	0x0100
        /*0166*/ 	.byte	0x07
	.zero		1


	//   ....[6]....
        /*0168*/ 	.word	0x00000730
        /*016c*/ 	.word	0x000000ff
        /*0170*/ 	.word	0x00000028
        /*0174*/ 	.short	0x0100
        /*0176*/ 	.byte	0x07
	.zero		1


	//   ....[7]....
        /*0178*/ 	.word	0x00000740
        /*017c*/ 	.word	0x000000ff
        /*0180*/ 	.word	0x00000048
        /*0184*/ 	.short	0x0100
        /*0186*/ 	.byte	0x07
	.zero		1


	//   ....[8]....
        /*0188*/ 	.word	0x00000750
        /*018c*/ 	.word	0x000000ff
        /*0190*/ 	.word	0x00000030
        /*0194*/ 	.short	0x0100
        /*0196*/ 	.byte	0x07
	.zero		1


	//   ....[9]....
        /*0198*/ 	.word	0x00000760
        /*019c*/ 	.word	0x000000ff
        /*01a0*/ 	.word	0x00000050
        /*01a4*/ 	.short	0x0100
        /*01a6*/ 	.byte	0x07
	.zero		1


	//   ....[10]....
        /*01a8*/ 	.word	0x00000770
        /*01ac*/ 	.word	0x000000ff
        /*01b0*/ 	.word	0x00000038
        /*01b4*/ 	.short	0x0100
        /*01b6*/ 	.byte	0x07
	.zero		1


	//   ....[11]....
        /*01b8*/ 	.word	0x00000780
        /*01bc*/ 	.word	0x000000ff
        /*01c0*/ 	.word	0x00000058
        /*01c4*/ 	.short	0x0100
        /*01c6*/ 	.byte	0x07
	.zero		1


	//   ....[12]....
        /*01c8*/ 	.word	0x00000870
        /*01cc*/ 	.word	0x000000ff
        /*01d0*/ 	.word	0x00000060
        /*01d4*/ 	.short	0x0100
        /*01d6*/ 	.byte	0x05
	.zero		1


	//   ....[13]....
        /*01d8*/ 	.word	0x00000880
        /*01dc*/ 	.word	0x000000ff
        /*01e0*/ 	.word	0x00000068
        /*01e4*/ 	.short	0x0100
        /*01e6*/ 	.byte	0x05
	.zero		1


	//   ....[14]....
        /*01e8*/ 	.word	0x000009c0
        /*01ec*/ 	.word	0x000000ff
        /*01f0*/ 	.word	0x00000070
        /*01f4*/ 	.short	0x0100
        /*01f6*/ 	.byte	0x05
	.zero		1


	//   ....[15]....
        /*01f8*/ 	.word	0x000009d0
        /*01fc*/ 	.word	0x000000ff
        /*0200*/ 	.word	0x00000080
        /*0204*/ 	.short	0x0100
        /*0206*/ 	.byte	0x05
	.zero		1


	//   ....[16]....
        /*0208*/ 	.word	0x000009e0
        /*020c*/ 	.word	0x000000ff
        /*0210*/ 	.word	0x00000078
        /*0214*/ 	.short	0x0100
        /*0216*/ 	.byte	0x05
	.zero		1


	//   ....[17]....
        /*0218*/ 	.word	0x000009f0
        /*021c*/ 	.word	0x000000ff
        /*0220*/ 	.word	0x00000088
        /*0224*/ 	.short	0x0100
        /*0226*/ 	.byte	0x05
	.zero		1


	//   ....[18]....
        /*0228*/ 	.word	0x00000b20
        /*022c*/ 	.word	0x000000ff
        /*0230*/ 	.word	0x00000090
        /*0234*/ 	.short	0x0100
        /*0236*/ 	.byte	0x07
	.zero		1


	//   ....[19]....
        /*0238*/ 	.word	0x00000b30
        /*023c*/ 	.word	0x000000ff
        /*0240*/ 	.word	0x000000b0
        /*0244*/ 	.short	0x0100
        /*0246*/ 	.byte	0x07
	.zero		1


	//   ....[20]....
        /*0248*/ 	.word	0x00000b40
        /*024c*/ 	.word	0x000000ff
        /*0250*/ 	.word	0x00000098
        /*0254*/ 	.short	0x0100
        /*0256*/ 	.byte	0x07
	.zero		1


	//   ....[21]....
        /*0258*/ 	.word	0x00000b50
        /*025c*/ 	.word	0x000000ff
        /*0260*/ 	.word	0x000000b8
        /*0264*/ 	.short	0x0100
        /*0266*/ 	.byte	0x07
	.zero		1


	//   ....[22]....
        /*0268*/ 	.word	0x00000b60
        /*026c*/ 	.word	0x000000ff
        /*0270*/ 	.word	0x000000a0
        /*0274*/ 	.short	0x0100
        /*0276*/ 	.byte	0x07
	.zero		1


	//   ....[23]....
        /*0278*/ 	.word	0x00000b70
        /*027c*/ 	.word	0x000000ff
        /*0280*/ 	.word	0x000000c0
        /*0284*/ 	.short	0x0100
        /*0286*/ 	.byte	0x07
	.zero		1


	//   ....[24]....
        /*0288*/ 	.word	0x00000b80
        /*028c*/ 	.word	0x000000ff
        /*0290*/ 	.word	0x000000a8
        /*0294*/ 	.short	0x0100
        /*0296*/ 	.byte	0x07
	.zero		1


	//   ....[25]....
        /*0298*/ 	.word	0x00000b90
        /*029c*/ 	.word	0x000000ff
        /*02a0*/ 	.word	0x000000c8
        /*02a4*/ 	.short	0x0100
        /*02a6*/ 	.byte	0x07
	.zero		1


	//   ....[26]....
        /*02a8*/ 	.word	0x00000c80
        /*02ac*/ 	.word	0x000000ff
        /*02b0*/ 	.word	0x000000d0
        /*02b4*/ 	.short	0x0100
        /*02b6*/ 	.byte	0x05
	.zero		1


	//   ....[27]....
        /*02b8*/ 	.word	0x00000c90
        /*02bc*/ 	.word	0x000000ff
        /*02c0*/ 	.word	0x000000e0
        /*02c4*/ 	.short	0x0100
        /*02c6*/ 	.byte	0x05
	.zero		1


	//   ....[28]....
        /*02c8*/ 	.word	0x00000ca0
        /*02cc*/ 	.word	0x000000ff
        /*02d0*/ 	.word	0x000000d8
        /*02d4*/ 	.short	0x0100
        /*02d6*/ 	.byte	0x05
	.zero		1


	//   ....[29]....
        /*02d8*/ 	.word	0x00000cb0
        /*02dc*/ 	.word	0x000000ff
        /*02e0*/ 	.word	0x000000e8
        /*02e4*/ 	.short	0x0100
        /*02e6*/ 	.byte	0x05
	.zero		1


	//   ....[30]....
        /*02e8*/ 	.word	0x00001580
        /*02ec*/ 	.word	0x00000002
        /*02f0*/ 	.word	0x000000e0
        /*02f4*/ 	.short	0x010a
        /*02f6*/ 	.byte	0xff
	.zero		1


	//   ....[31]....
        /*02f8*/ 	.word	0x000015b0
        /*02fc*/ 	.word	0x00000002
        /*0300*/ 	.word	0x000000d0
        /*0304*/ 	.short	0x0101
        /*0306*/ 	.byte	0xff
	.zero		1


	//   ....[32]....
        /*0308*/ 	.word	0x00001680
        /*030c*/ 	.word	0x000000ff
        /*0310*/ 	.word	0x00000010
        /*0314*/ 	.short	0x010a
        /*0316*/ 	.byte	0x08
	.zero		1


	//   ....[33]....
        /*0318*/ 	.word	0x00001720
        /*031c*/ 	.word	0x000000ff
        /*0320*/ 	.word	0x00000010
        /*0324*/ 	.short	0x010a
        /*0326*/ 	.byte	0x21
	.zero		1


	//   ....[34]....
        /*0328*/ 	.word	0x00001870
        /*032c*/ 	.word	0x000000ff
        /*0330*/ 	.word	0x00000010
        /*0334*/ 	.short	0x010a
        /*0336*/ 	.byte	0x08
	.zero		1


	//   ....[35]....
        /*0338*/ 	.word	0x00001a40
        /*033c*/ 	.word	0x000000ff
        /*0340*/ 	.word	0x00000068
        /*0344*/ 	.short	0x0101
        /*0346*/ 	.byte	0x04
	.zero		1


	//   ....[36]....
        /*0348*/ 	.word	0x00001a60
        /*034c*/ 	.word	0x000000ff
        /*0350*/ 	.word	0x00000010
        /*0354*/ 	.short	0x010a
        /*0356*/ 	.byte	0x08
	.zero		1


	//   ....[37]....
        /*0358*/ 	.word	0x00001ae0
        /*035c*/ 	.word	0x000000ff
        /*0360*/ 	.word	0x00000010
        /*0364*/ 	.short	0x010a
        /*0366*/ 	.byte	0x21
	.zero		1


	//   ....[38]....
        /*0368*/ 	.word	0x00001c30
        /*036c*/ 	.word	0x000000ff
        /*0370*/ 	.word	0x00000010
        /*0374*/ 	.short	0x010a
        /*0376*/ 	.byte	0x08
	.zero		1


	//   ....[39]....
        /*0378*/ 	.word	0x00001e10
        /*037c*/ 	.word	0x00000002
        /*0380*/ 	.word	0x00000070
        /*0384*/ 	.short	0x010a
        /*0386*/ 	.byte	0xff
	.zero		1


	//   ....[40]....
        /*0388*/ 	.word	0x00001ed0
        /*038c*/ 	.word	0x00000002
        /*0390*/ 	.word	0x00000000
        /*0394*/ 	.short	0x0101
        /*0396*/ 	.byte	0xff
	.zero		1


	//   ....[41]....
        /*0398*/ 	.word	0x00002430
        /*039c*/ 	.word	0x000000ff
        /*03a0*/ 	.word	0x00000000
        /*03a4*/ 	.short	0x010a
        /*03a6*/ 	.byte	0x04
	.zero		1


	//   ....[42]....
        /*03a8*/ 	.word	0x000024d0
        /*03ac*/ 	.word	0x00000000
        /*03b0*/ 	.word	0x00000000
        /*03b4*/ 	.short	0x010a
        /*03b6*/ 	.byte	0xff
	.zero		1


	//   ....[43]....
        /*03b8*/ 	.word	0x000025f0
        /*03bc*/ 	.word	0x00000000
        /*03c0*/ 	.word	0x000000d0
        /*03c4*/ 	.short	0x010a
        /*03c6*/ 	.byte	0xff
	.zero		1


	//   ....[44]....
        /*03c8*/ 	.word	0x00002660
        /*03cc*/ 	.word	0x00000000
        /*03d0*/ 	.word	0x00000000
        /*03d4*/ 	.short	0x0101
        /*03d6*/ 	.byte	0xff
	.zero		1


	//   ....[45]....
        /*03d8*/ 	.word	0x00002680
        /*03dc*/ 	.word	0x000000ff
        /*03e0*/ 	.word	0x00000080
        /*03e4*/ 	.short	0x010a
        /*03e6*/ 	.byte	0x05
	.zero		1


	//   ....[46]....
        /*03e8*/ 	.word	0x000027a0
        /*03ec*/ 	.word	0x00000000
        /*03f0*/ 	.word	0x00000070
        /*03f4*/ 	.short	0x010a
        /*03f6*/ 	.byte	0xff
	.zero		1


	//   ....[47]....
        /*03f8*/ 	.word	0x000028a0
        /*03fc*/ 	.word	0x00000000
        /*0400*/ 	.word	0x00000000
        /*0404*/ 	.short	0x0101
        /*0406*/ 	.byte	0xff
	.zero		1


	//   ....[48]....
        /*0408*/ 	.word	0x00002930
        /*040c*/ 	.word	0x000000ff
        /*0410*/ 	.word	0x00000080
        /*0414*/ 	.short	0x0106
        /*0416*/ 	.byte	0x05
	.zero		1


	//   ....[49]....
        /*0418*/ 	.word	0x00002950
        /*041c*/ 	.word	0x000000ff
        /*0420*/ 	.word	0x00000080
        /*0424*/ 	.short	0x010a
        /*0426*/ 	.byte	0x05
	.zero		1


	//   ....[50]....
        /*0428*/ 	.word	0x000029e0
        /*042c*/ 	.word	0x000000ff
        /*0430*/ 	.word	0x00000080
        /*0434*/ 	.short	0x0106
        /*0436*/ 	.byte	0x04
	.zero		1


	//   ....[51]....
        /*0438*/ 	.word	0x00002a20
        /*043c*/ 	.word	0x00000000
        /*0440*/ 	.word	0x00000080
        /*0444*/ 	.short	0x010a
        /*0446*/ 	.byte	0xff
	.zero		1


	//   ....[52]....
        /*0448*/ 	.word	0x00002fe0
        /*044c*/ 	.word	0x00000000
        /*0450*/ 	.word	0x00000070
        /*0454*/ 	.short	0x010a
        /*0456*/ 	.byte	0xff
	.zero		1


	//   ....[53]....
        /*0458*/ 	.word	0x000030f0
        /*045c*/ 	.word	0x00000003
        /*0460*/ 	.word	0x00000000
        /*0464*/ 	.short	0x0101
        /*0466*/ 	.byte	0xff
	.zero		1


	//   ....[54]....
        /*0468*/ 	.word	0x00003100
        /*046c*/ 	.word	0x000000ff
        /*0470*/ 	.word	0x00000000
        /*0474*/ 	.short	0x010a
        /*0476*/ 	.byte	0x07
	.zero		1


	//   ....[55]....
        /*0478*/ 	.word	0x00003180
        /*047c*/ 	.word	0x000000ff
        /*0480*/ 	.word	0x000000b0
        /*0484*/ 	.short	0x010a
        /*0486*/ 	.byte	0x06
	.zero		1


	//   ....[56]....
        /*0488*/ 	.word	0x00003250
        /*048c*/ 	.word	0x000000ff
        /*0490*/ 	.word	0x00000000
        /*0494*/ 	.short	0x010a
        /*0496*/ 	.byte	0x0b
	.zero		1


	//   ....[57]....
        /*0498*/ 	.word	0x00003380
        /*049c*/ 	.word	0x000000ff
        /*04a0*/ 	.word	0x00000000
        /*04a4*/ 	.short	0x010a
        /*04a6*/ 	.byte	0x22
	.zero		1


	//   ....[58]....
        /*04a8*/ 	.word	0x00003760
        /*04ac*/ 	.word	0x000000ff
        /*04b0*/ 	.word	0x00000000
        /*04b4*/ 	.short	0x010a
        /*04b6*/ 	.byte	0x06
	.zero		1


	//   ....[59]....
        /*04b8*/ 	.word	0x000037f0
        /*04bc*/ 	.word	0x000000ff
        /*04c0*/ 	.word	0x00000000
        /*04c4*/ 	.short	0x010a
        /*04c6*/ 	.byte	0x06
	.zero		1


	//   ....[60]....
        /*04c8*/ 	.word	0x00003880
        /*04cc*/ 	.word	0x000000ff
        /*04d0*/ 	.word	0x00000000
        /*04d4*/ 	.short	0x010a
        /*04d6*/ 	.byte	0x06
	.zero		1


	//   ....[61]....
        /*04d8*/ 	.word	0x00003910
        /*04dc*/ 	.word	0x000000ff
        /*04e0*/ 	.word	0x00000000
        /*04e4*/ 	.short	0x010a
        /*04e6*/ 	.byte	0x07
	.zero		1


	//   ....[62]....
        /*04e8*/ 	.word	0x00003d90
        /*04ec*/ 	.word	0x00000000
        /*04f0*/ 	.word	0x00000070
        /*04f4*/ 	.short	0x010a
        /*04f6*/ 	.byte	0xff
	.zero		1


	//   ....[63]....
        /*04f8*/ 	.word	0x00003e50
        /*04fc*/ 	.word	0x00000000
        /*0500*/ 	.word	0x00000000
        /*0504*/ 	.short	0x0101
        /*0506*/ 	.byte	0xff
	.zero		1


	//   ....[64]....
        /*0508*/ 	.word	0x00004170
        /*050c*/ 	.word	0x000000ff
        /*0510*/ 	.word	0x00000068
        /*0514*/ 	.short	0x010a
        /*0516*/ 	.byte	0x07
	.zero		1


	//   ....[65]....
        /*0518*/ 	.word	0x00004360
        /*051c*/ 	.word	0x000000ff
        /*0520*/ 	.word	0x00000040
        /*0524*/ 	.short	0x010a
        /*0526*/ 	.byte	0x07
	.zero		1


	//   ....[66]....
        /*0528*/ 	.word	0x000044d0
        /*052c*/ 	.word	0x000000ff
        /*0530*/ 	.word	0x00000020
        /*0534*/ 	.short	0x010b
        /*0536*/ 	.byte	0x07
	.zero		1


	//   ....[67]....
        /*0538*/ 	.word	0x000044e0
        /*053c*/ 	.word	0x000000ff
        /*0540*/ 	.word	0x00000000
        /*0544*/ 	.short	0x0101
        /*0546*/ 	.byte	0x08
	.zero		1


	//   ....[68]....
        /*0548*/ 	.word	0x000044f0
        /*054c*/ 	.word	0x000000ff
        /*0550*/ 	.word	0x00000048
        /*0554*/ 	.short	0x010a
        /*0556*/ 	.byte	0x07
	.zero		1


	//   ....[69]....
        /*0558*/ 	.word	0x00004640
        /*055c*/ 	.word	0x000000ff
        /*0560*/ 	.word	0x00000028
        /*0564*/ 	.short	0x010b
        /*0566*/ 	.byte	0x07
	.zero		1


	//   ....[70]....
        /*0568*/ 	.word	0x00004650
        /*056c*/ 	.word	0x000000ff
        /*0570*/ 	.word	0x00000000
        /*0574*/ 	.short	0x0101
        /*0576*/ 	.byte	0x08
	.zero		1


	//   ....[71]....
        /*0578*/ 	.word	0x00004660
        /*057c*/ 	.word	0x000000ff
        /*0580*/ 	.word	0x00000050
        /*0584*/ 	.short	0x010a
        /*0586*/ 	.byte	0x07
	.zero		1


	//   ....[72]....
        /*0588*/ 	.word	0x000047e0
        /*058c*/ 	.word	0x000000ff
        /*0590*/ 	.word	0x00000030
        /*0594*/ 	.short	0x010b
        /*0596*/ 	.byte	0x07
	.zero		1


	//   ....[73]....
        /*0598*/ 	.word	0x00004820
        /*059c*/ 	.word	0x000000ff
        /*05a0*/ 	.word	0x00000000
        /*05a4*/ 	.short	0x0101
        /*05a6*/ 	.byte	0x08
	.zero		1


	//   ....[74]....
        /*05a8*/ 	.word	0x00004860
        /*05ac*/ 	.word	0x000000ff
        /*05b0*/ 	.word	0x00000058
        /*05b4*/ 	.short	0x010a
        /*05b6*/ 	.byte	0x07
	.zero		1


	//   ....[75]....
        /*05b8*/ 	.word	0x00004aa0
        /*05bc*/ 	.word	0x000000ff
        /*05c0*/ 	.word	0x00000038
        /*05c4*/ 	.short	0x010b
        /*05c6*/ 	.byte	0x07
	.zero		1


	//   ....[76]....
        /*05c8*/ 	.word	0x00004ac0
        /*05cc*/ 	.word	0x000000ff
        /*05d0*/ 	.word	0x00000000
        /*05d4*/ 	.short	0x0101
        /*05d6*/ 	.byte	0x0d
	.zero		1


	//   ....[77]....
        /*05d8*/ 	.word	0x00004af0
        /*05dc*/ 	.word	0x000000ff
        /*05e0*/ 	.word	0x00000040
        /*05e4*/ 	.short	0x010a
        /*05e6*/ 	.byte	0x07
	.zero		1


	//   ....[78]....
        /*05e8*/ 	.word	0x00004b10
        /*05ec*/ 	.word	0x000000ff
        /*05f0*/ 	.word	0x00000048
        /*05f4*/ 	.short	0x010a
        /*05f6*/ 	.byte	0x07
	.zero		1


	//   ....[79]....
        /*05f8*/ 	.word	0x00004b30
        /*05fc*/ 	.word	0x000000ff
        /*0600*/ 	.word	0x00000050
        /*0604*/ 	.short	0x010a
        /*0606*/ 	.byte	0x07
	.zero		1


	//   ....[80]....
        /*0608*/ 	.word	0x00004b70
        /*060c*/ 	.word	0x00000000
        /*0610*/ 	.word	0x00000058
        /*0614*/ 	.short	0x010a
        /*0616*/ 	.byte	0xff
	.zero		1


	//   ....[81]....
        /*0618*/ 	.word	0x00004ed0
        /*061c*/ 	.word	0x00000000
        /*0620*/ 	.word	0x00000070
        /*0624*/ 	.short	0x010a
        /*0626*/ 	.byte	0xff
	.zero		1


	//   ....[82]....
        /*0628*/ 	.word	0x00004fe0
        /*062c*/ 	.word	0x00000000
        /*0630*/ 	.word	0x00000000
        /*0634*/ 	.short	0x0101
        /*0636*/ 	.byte	0xff
	.zero		1


	//   ....[83]....
        /*0638*/ 	.word	0x00005a60
        /*063c*/ 	.word	0x000000ff
        /*0640*/ 	.word	0x00000020
        /*0644*/ 	.short	0x010a
        /*0646*/ 	.byte	0x30
	.zero		1


	//   ....[84]....
        /*0648*/ 	.word	0x00005aa0
        /*064c*/ 	.word	0x00000040
        /*0650*/ 	.word	0x00000090
        /*0654*/ 	.short	0x010a
        /*0656*/ 	.byte	0xff
	.zero		1


	//   ....[85]....
        /*0658*/ 	.word	0x00005c10
        /*065c*/ 	.word	0x000000ff
        /*0660*/ 	.word	0x00000020
        /*0664*/ 	.short	0x010a
        /*0666*/ 	.byte	0x30
	.zero		1


	//   ....[86]....
        /*0668*/ 	.word	0x00005d10
        /*066c*/ 	.word	0x00000040
        /*0670*/ 	.word	0x00000090
        /*0674*/ 	.short	0x010a
        /*0676*/ 	.byte	0xff
	.zero		1


	//   ....[87]....
        /*0678*/ 	.word	0x00006810
        /*067c*/ 	.word	0x00000000
        /*0680*/ 	.word	0x00000000
        /*0684*/ 	.short	0x0101
        /*0686*/ 	.byte	0xff
	.zero		1


	//   ....[88]....
        /*0688*/ 	.word	0x00006820
        /*068c*/ 	.word	0x00000002
        /*0690*/ 	.word	0x00000020
        /*0694*/ 	.short	0x010a
        /*0696*/ 	.byte	0xff
	.zero		1


	//   ....[89]....
        /*0698*/ 	.word	0x000068f0
        /*069c*/ 	.word	0x00000002
        /*06a0*/ 	.word	0x00000020
        /*06a4*/ 	.short	0x010a
        /*06a6*/ 	.byte	0xff
	.zero		1


	//   ....[90]....
        /*06a8*/ 	.word	0x00007470
        /*06ac*/ 	.word	0x0000004a
        /*06b0*/ 	.word	0x00000000
        /*06b4*/ 	.short	0x0101
        /*06b6*/ 	.byte	0xff
	.zero		1


	//   ....[91]....
        /*06b8*/ 	.word	0x00007490
        /*06bc*/ 	.word	0x00000000
        /*06c0*/ 	.word	0x00000020
        /*06c4*/ 	.short	0x010a
        /*06c6*/ 	.byte	0xff
	.zero		1


	//   ....[92]....
        /*06c8*/ 	.word	0x00007550
        /*06cc*/ 	.word	0x00000000
        /*06d0*/ 	.word	0x00000020
        /*06d4*/ 	.short	0x010a
        /*06d6*/ 	.byte	0xff
	.zero		1


	//   ....[93]....
        /*06d8*/ 	.word	0x000080d0
        /*06dc*/ 	.word	0x0000004a
        /*06e0*/ 	.word	0x00000000
        /*06e4*/ 	.short	0x0101
        /*06e6*/ 	.byte	0xff
	.zero		1


	//   ....[94]....
        /*06e8*/ 	.word	0x000080f0
        /*06ec*/ 	.word	0x00000002
        /*06f0*/ 	.word	0x00000020
        /*06f4*/ 	.short	0x010a
        /*06f6*/ 	.byte	0xff
	.zero		1


	//   ....[95]....
        /*06f8*/ 	.word	0x000081b0
        /*06fc*/ 	.word	0x00000002
        /*0700*/ 	.word	0x00000020
        /*0704*/ 	.short	0x010a
        /*0706*/ 	.byte	0xff
	.zero		1


	//   ....[96]....
        /*0708*/ 	.word	0x00008510
        /*070c*/ 	.word	0x000000ff
        /*0710*/ 	.word	0x00000000
        /*0714*/ 	.short	0x0101
        /*0716*/ 	.byte	0x05
	.zero		1


	//   ....[97]....
        /*0718*/ 	.word	0x00008d90
        /*071c*/ 	.word	0x00000000
        /*0720*/ 	.word	0x00000000
        /*0724*/ 	.short	0x0101
        /*0726*/ 	.byte	0xff
	.zero		1


	//   ....[98]....
        /*0728*/ 	.word	0x00009000
        /*072c*/ 	.word	0x000000ff
        /*0730*/ 	.word	0x00000000
        /*0734*/ 	.short	0x0101
        /*0736*/ 	.byte	0x04
	.zero		1


	//   ....[99]....
        /*0738*/ 	.word	0x00009020
        /*073c*/ 	.word	0x00000002
        /*0740*/ 	.word	0x000000e0
        /*0744*/ 	.short	0x010a
        /*0746*/ 	.byte	0xff
	.zero		1


	//   ....[100]....
        /*0748*/ 	.word	0x00009080
        /*074c*/ 	.word	0x00000002
        /*0750*/ 	.word	0x00000010
        /*0754*/ 	.short	0x010a
        /*0756*/ 	.byte	0xff
	.zero		1


	//   ....[101]....
        /*0758*/ 	.word	0x000090e0
        /*075c*/ 	.word	0x00000002
        /*0760*/ 	.word	0x00000010
        /*0764*/ 	.short	0x010a
        /*0766*/ 	.byte	0xff
	.zero		1


	//   ....[102]....
        /*0768*/ 	.word	0x00009130
        /*076c*/ 	.word	0x00000002
        /*0770*/ 	.word	0x00000070
        /*0774*/ 	.short	0x010a
        /*0776*/ 	.byte	0xff
	.zero		1


	//   ....[103]....
        /*0778*/ 	.word	0x00009190
        /*077c*/ 	.word	0x00000000
        /*0780*/ 	.word	0x00000000
        /*0784*/ 	.short	0x010a
        /*0786*/ 	.byte	0xff
	.zero		1


	//   ....[104]....
        /*0788*/ 	.word	0x000091e0
        /*078c*/ 	.word	0x00000000
        /*0790*/ 	.word	0x000000d0
        /*0794*/ 	.short	0x010a
        /*0796*/ 	.byte	0xff
	.zero		1


	//   ....[105]....
        /*0798*/ 	.word	0x00009240
        /*079c*/ 	.word	0x00000000
        /*07a0*/ 	.word	0x00000080
        /*07a4*/ 	.short	0x010a
        /*07a6*/ 	.byte	0xff
	.zero		1


	//   ....[106]....
        /*07a8*/ 	.word	0x00009290
        /*07ac*/ 	.word	0x00000000
        /*07b0*/ 	.word	0x00000070
        /*07b4*/ 	.short	0x010a
        /*07b6*/ 	.byte	0xff
	.zero		1


	//   ....[107]....
        /*07b8*/ 	.word	0x000092f0
        /*07bc*/ 	.word	0x00000000
        /*07c0*/ 	.word	0x00000080
        /*07c4*/ 	.short	0x010a
        /*07c6*/ 	.byte	0xff
	.zero		1


	//   ....[108]....
        /*07c8*/ 	.word	0x00009340
        /*07cc*/ 	.word	0x00000000
        /*07d0*/ 	.word	0x00000070
        /*07d4*/ 	.short	0x010a
        /*07d6*/ 	.byte	0xff
	.zero		1


	//   ....[109]....
        /*07d8*/ 	.word	0x000093a0
        /*07dc*/ 	.word	0x00000002
        /*07e0*/ 	.word	0x000000b0
        /*07e4*/ 	.short	0x010a
        /*07e6*/ 	.byte	0xff
	.zero		1


	//   ....[110]....
        /*07e8*/ 	.word	0x00009400
        /*07ec*/ 	.word	0x00000000
        /*07f0*/ 	.word	0x00000000
        /*07f4*/ 	.short	0x010a
        /*07f6*/ 	.byte	0xff
	.zero		1


	//   ....[111]....
        /*07f8*/ 	.word	0x00009460
        /*07fc*/ 	.word	0x00000000
        /*0800*/ 	.word	0x00000000
        /*0804*/ 	.short	0x010a
        /*0806*/ 	.byte	0xff
	.zero		1


	//   ....[112]....
        /*0808*/ 	.word	0x000094c0
        /*080c*/ 	.word	0x00000000
        /*0810*/ 	.word	0x00000000
        /*0814*/ 	.short	0x010a
        /*0816*/ 	.byte	0xff
	.zero		1


	//   ....[113]....
        /*0818*/ 	.word	0x00009520
        /*081c*/ 	.word	0x00000000
        /*0820*/ 	.word	0x00000000
        /*0824*/ 	.short	0x010a
        /*0826*/ 	.byte	0xff
	.zero		1


	//   ....[114]....
        /*0828*/ 	.word	0x00009580
        /*082c*/ 	.word	0x00000000
        /*0830*/ 	.word	0x00000000
        /*0834*/ 	.short	0x010a
        /*0836*/ 	.byte	0xff
	.zero		1


	//   ....[115]....
        /*0838*/ 	.word	0x000095d0
        /*083c*/ 	.word	0x00000000
        /*0840*/ 	.word	0x00000070
        /*0844*/ 	.short	0x010a
        /*0846*/ 	.byte	0xff
	.zero		1


	//   ....[116]....
        /*0848*/ 	.word	0x00009630
        /*084c*/ 	.word	0x00000000
        /*0850*/ 	.word	0x00000068
        /*0854*/ 	.short	0x010a
        /*0856*/ 	.byte	0xff
	.zero		1


	//   ....[117]....
        /*0858*/ 	.word	0x00009690
        /*085c*/ 	.word	0x00000000
        /*0860*/ 	.word	0x00000040
        /*0864*/ 	.short	0x010a
        /*0866*/ 	.byte	0xff
	.zero		1


	//   ....[118]....
        /*0868*/ 	.word	0x000096f0
        /*086c*/ 	.word	0x00000000
        /*0870*/ 	.word	0x00000048
        /*0874*/ 	.short	0x010a
        /*0876*/ 	.byte	0xff
	.zero		1


	//   ....[119]....
        /*0878*/ 	.word	0x00009750
        /*087c*/ 	.word	0x00000000
        /*0880*/ 	.word	0x00000050
        /*0884*/ 	.short	0x010a
        /*0886*/ 	.byte	0xff
	.zero		1


	//   ....[120]....
        /*0888*/ 	.word	0x000097b0
        /*088c*/ 	.word	0x00000000
        /*0890*/ 	.word	0x00000058
        /*0894*/ 	.short	0x010a
        /*0896*/ 	.byte	0xff
	.zero		1


	//   ....[121]....
        /*0898*/ 	.word	0x00009810
        /*089c*/ 	.word	0x00000000
        /*08a0*/ 	.word	0x00000040
        /*08a4*/ 	.short	0x010a
        /*08a6*/ 	.byte	0xff
	.zero		1


	//   ....[122]....
        /*08a8*/ 	.word	0x00009870
        /*08ac*/ 	.word	0x00000000
        /*08b0*/ 	.word	0x00000048
        /*08b4*/ 	.short	0x010a
        /*08b6*/ 	.byte	0xff
	.zero		1


	//   ....[123]....
        /*08b8*/ 	.word	0x000098d0
        /*08bc*/ 	.word	0x00000000
        /*08c0*/ 	.word	0x00000050
        /*08c4*/ 	.short	0x010a
        /*08c6*/ 	.byte	0xff
	.zero		1


	//   ....[124]....
        /*08c8*/ 	.word	0x00009920
        /*08cc*/ 	.word	0x00000000
        /*08d0*/ 	.word	0x00000070
        /*08d4*/ 	.short	0x010a
        /*08d6*/ 	.byte	0xff
	.zero		1


	//   ....[125]....
        /*08d8*/ 	.word	0x00009980
        /*08dc*/ 	.word	0x00000000
        /*08e0*/ 	.word	0x00000020
        /*08e4*/ 	.short	0x010a
        /*08e6*/ 	.byte	0xff
	.zero		1


	//   ....[126]....
        /*08e8*/ 	.word	0x000099d0
        /*08ec*/ 	.word	0x00000040
        /*08f0*/ 	.word	0x00000090
        /*08f4*/ 	.short	0x010a
        /*08f6*/ 	.byte	0xff
	.zero		1


	//   ....[127]....
        /*08f8*/ 	.word	0x00009a20
        /*08fc*/ 	.word	0x00000002
        /*0900*/ 	.word	0x00000020
        /*0904*/ 	.short	0x010a
        /*0906*/ 	.byte	0xff
	.zero		1


	//   ....[128]....
        /*0908*/ 	.word	0x00009a70
        /*090c*/ 	.word	0x00000000
        /*0910*/ 	.word	0x00000020
        /*0914*/ 	.short	0x010a
        /*0916*/ 	.byte	0xff
	.zero		1


	//   ....[129]....
        /*0918*/ 	.word	0x00009ac0
        /*091c*/ 	.word	0x00000002
        /*0920*/ 	.word	0x00000020
        /*0924*/ 	.short	0x010a
        /*0926*/ 	.byte	0xff
	.zero		1


	//----- nvinfo : EIATTR_NUM_MBARRIERS
	.align		4
.L_47:
        /*0928*/ 	.byte	0x03, 0x38
        /*092a*/ 	.short	0x001e


	//----- nvinfo : EIATTR_EXIT_INSTR_OFFSETS
	.align		4
        /*092c*/ 	.byte	0x04, 0x1c
        /*092e*/ 	.short	(.L_49 - .L_48)


	//   ....[0]....
.L_48:
        /*0930*/ 	.word	0x00002500


	//   ....[1]....
        /*0934*/ 	.word	0x000029f0


	//   ....[2]....
        /*0938*/ 	.word	0x00002a50


	//   ....[3]....
        /*093c*/ 	.word	0x00003b70


	//   ....[4]....
        /*0940*/ 	.word	0x00004ba0


	//   ....[5]....
        /*0944*/ 	.word	0x00004be0


	//   ....[6]....
        /*0948*/ 	.word	0x00008ef0


	//   ....[7]....
        /*094c*/ 	.word	0x00008f70


	//   ....[8]....
        /*0950*/ 	.word	0x00008fa0


	//   ....[9]....
        /*0954*/ 	.word	0x00009010


	//----- nvinfo : EIATTR_MAX_THREADS
	.align		4
.L_49:
        /*0958*/ 	.byte	0x04, 0x05
        /*095a*/ 	.short	(.L_51 - .L_50)
.L_50:
        /*095c*/ 	.word	0x00000100
        /*0960*/ 	.word	0x00000001
        /*0964*/ 	.word	0x00000001


	//----- nvinfo : EIATTR_CRS_STACK_SIZE
	.align		4
.L_51:
        /*0968*/ 	.byte	0x04, 0x1e
        /*096a*/ 	.short	(.L_53 - .L_52)
.L_52:
        /*096c*/ 	.word	0x00000000


	//----- nvinfo : EIATTR_CBANK_PARAM_SIZE
	.align		4
.L_53:
        /*0970*/ 	.byte	0x03, 0x19
        /*0972*/ 	.short	0x0800


	//----- nvinfo : EIATTR_PARAM_CBANK
	.align		4
        /*0974*/ 	.byte	0x04, 0x0a
        /*0976*/ 	.short	(.L_55 - .L_54)
	.align		4
.L_54:
        /*0978*/ 	.word	index@(.nv.constant0._ZN7cutlass13device_kernelINS_4gemm6kernel13GemmUniversalIN4cute5tupleIJiiiiEEENS1_10collective13CollectiveMmaINS1_35MainloopSm100TmaUmmaWarpSpecializedILi2ELi2ELi4ENS5_IJNS4_1CILi1EEESB_SB_EEEEENS5_IJNSA_ILi64EEENSA_ILi256EEENSA_ILi128EEEEEENS_6half_tENS5_IJlSB_lEEESI_SJ_NS4_8TiledMMAINS4_8MMA_AtomIJNS4_20SM100_MMA_F16BF16_SSISI_SI_fLi64ELi256ELNS4_4UMMA5MajorE0ELSO_0ELNSN_7ScaleInE0ELSP_0EEEEEENS4_6LayoutISC_NS5_IJNSA_ILi0EEEST_ST_EEEEENS5_IJNS4_10UnderscoreESW_SW_EEEEENS4_13SM90_TMA_LOADENS4_14ComposedLayoutINS4_7SwizzleILi3ELi4ELi3EEENS4_18smem_ptr_flag_bitsILi16EEENSS_INS5_IJNSA_ILi8EEESE_EEENS5_IJSE_SB_EEEEEEEvNS4_8identityESZ_S19_vS1A_EENS_8epilogue10collective18CollectiveEpilogueINS1C_23Sm100TmaWarpSpecializedILi4ELi2ELi32ELb1ELb0EEEJSH_NS5_IJNSS_ISE_SB_EES1H_EEESI_SJ_SI_SJ_NS1C_6fusion15FusionCallbacksIS1G_NS1J_17LinearCombinationISI_fSI_fLNS_15FloatRoundStyleE2EEESH_S1I_JEEENS4_5SM1004TMEM4LOAD26SM100_TMEM_LOAD_16dp256b8xESZ_S19_NS4_17SM75_U32x4_LDSM_NENS4_14SM90_TMA_STOREES19_NS4_17SM90_U32x4_STSM_NENS4_39AutoVectorizingCopyWithAssumedAlignmentILi128EEEEEEvvEEEEvNT_6ParamsE)
        /*097c*/ 	.short	0x0380
        /*097e*/ 	.short	0x0800


	//----- nvinfo : EIATTR_SW_WAR
	.align		4
.L_55:
        /*0980*/ 	.byte	0x04, 0x36
        /*0982*/ 	.short	(.L_57 - .L_56)
.L_56:
        /*0984*/ 	.word	0x00000008
.L_57:


//--------------------- .nv.callgraph             --------------------------
	.section	.nv.callgraph,"",@"SHT_CUDA_CALLGRAPH"
	.align	4
	.sectionentsize	8
	.align		4
        /*0000*/ 	.word	0x00000000
	.align		4
        /*0004*/ 	.word	0xffffffff
	.align		4
        /*0008*/ 	.word	index@(_ZN7cutlass13device_kernelINS_4gemm6kernel13GemmUniversalIN4cute5tupleIJiiiiEEENS1_10collective13CollectiveMmaINS1_35MainloopSm100TmaUmmaWarpSpecializedILi2ELi2ELi4ENS5_IJNS4_1CILi1EEESB_SB_EEEEENS5_IJNSA_ILi64EEENSA_ILi256EEENSA_ILi128EEEEEENS_6half_tENS5_IJlSB_lEEESI_SJ_NS4_8TiledMMAINS4_8MMA_AtomIJNS4_20SM100_MMA_F16BF16_SSISI_SI_fLi64ELi256ELNS4_4UMMA5MajorE0ELSO_0ELNSN_7ScaleInE0ELSP_0EEEEEENS4_6LayoutISC_NS5_IJNSA_ILi0EEEST_ST_EEEEENS5_IJNS4_10UnderscoreESW_SW_EEEEENS4_13SM90_TMA_LOADENS4_14ComposedLayoutINS4_7SwizzleILi3ELi4ELi3EEENS4_18smem_ptr_flag_bitsILi16EEENSS_INS5_IJNSA_ILi8EEESE_EEENS5_IJSE_SB_EEEEEEEvNS4_8identityESZ_S19_vS1A_EENS_8epilogue10collective18CollectiveEpilogueINS1C_23Sm100TmaWarpSpecializedILi4ELi2ELi32ELb1ELb0EEEJSH_NS5_IJNSS_ISE_SB_EES1H_EEESI_SJ_SI_SJ_NS1C_6fusion15FusionCallbacksIS1G_NS1J_17LinearCombinationISI_fSI_fLNS_15FloatRoundStyleE2EEESH_S1I_JEEENS4_5SM1004TMEM4LOAD26SM100_TMEM_LOAD_16dp256b8xESZ_S19_NS4_17SM75_U32x4_LDSM_NENS4_14SM90_TMA_STOREES19_NS4_17SM90_U32x4_STSM_NENS4_39AutoVectorizingCopyWithAssumedAlignmentILi128EEEEEEvvEEEEvNT_6ParamsE)
	.align		4
        /*000c*/ 	.word	index@(__assertfail)
	.align		4
        /*0010*/ 	.word	0x00000000
	.align		4
        /*0014*/ 	.word	0xfffffffe
	.align		4
        /*0018*/ 	.word	0x00000000
	.align		4
        /*001c*/ 	.word	0xfffffffd
	.align		4
        /*0020*/ 	.word	0x00000000
	.align		4
        /*0024*/ 	.word	0xfffffffc


//--------------------- .nv.constant4             --------------------------
	.section	.nv.constant4,"a",@progbits
	.align	8
	.align		8
.nv.constant4:
        /*0000*/ 	.dword	__assertfail
	.align		8
        /*0008*/ 	.dword	__unnamed_1
	.align		8
        /*0010*/ 	.dword	__unnamed_2
	.align		8
        /*0018*/ 	.dword	_ZN40_INTERNAL_3ef43070_4_k_cu_8dc28241_344864cuda3std3__45__cpo5beginE
	.align		8
        /*0020*/ 	.dword	_ZN40_INTERNAL_3ef43070_4_k_cu_8dc28241_344864cuda3std3__45__cpo3endE
	.align		8
        /*0028*/ 	.dword	_ZN40_INTERNAL_3ef43070_4_k_cu_8dc28241_344864cuda3std3__45__cpo6cbeginE
	.align		8
        /*0030*/ 	.dword	_ZN40_INTERNAL_3ef43070_4_k_cu_8dc28241_344864cuda3std3__45__cpo4cendE
	.align		8
        /*0038*/ 	.dword	_ZN40_INTERNAL_3ef43070_4_k_cu_8dc28241_344864cuda3std3__442_GLOBAL__N__3ef43070_4_k_cu_8dc28241_344866ignoreE
	.align		8
        /*0040*/ 	.dword	_ZN40_INTERNAL_3ef43070_4_k_cu_8dc28241_344864cuda3std3__419piecewise_constructE
	.align		8
        /*0048*/ 	.dword	_ZN40_INTERNAL_3ef43070_4_k_cu_8dc28241_344864cuda3std3__48in_placeE
	.align		8
        /*0050*/ 	.dword	_ZN40_INTERNAL_3ef43070_4_k_cu_8dc28241_344864cuda3std6ranges3__45__cpo4swapE
	.align		8
        /*0058*/ 	.dword	_ZN40_INTERNAL_3ef43070_4_k_cu_8dc28241_344864cuda3std6ranges3__45__cpo9iter_moveE
	.align		8
        /*0060*/ 	.dword	_ZN40_INTERNAL_3ef43070_4_k_cu_8dc28241_344864cute7productE
	.align		8
        /*0068*/ 	.dword	_ZN40_INTERNAL_3ef43070_4_k_cu_8dc28241_344864cute1_E
	.align		8
        /*0070*/ 	.dword	$str$25
	.align		8
        /*0078*/ 	.dword	$str$26
	.align		8
        /*0080*/ 	.dword	$str$27
	.align		8
        /*0088*/ 	.dword	$str$28


//--------------------- .text._ZN7cutlass13device_kernelINS_4gemm6kernel13GemmUniversalIN4cute5tupleIJiiiiEEENS1_10collective13CollectiveMmaINS1_35MainloopSm100TmaUmmaWarpSpecializedILi2ELi2ELi4ENS5_IJNS4_1CILi1EEESB_SB_EEEEENS5_IJNSA_ILi64EEENSA_ILi256EEENSA_ILi128EEEEEENS_6half_tENS5_IJlSB_lEEESI_SJ_NS4_8TiledMMAINS4_8MMA_AtomIJNS4_20SM100_MMA_F16BF16_SSISI_SI_fLi64ELi256ELNS4_4UMMA5MajorE0ELSO_0ELNSN_7ScaleInE0ELSP_0EEEEEENS4_6LayoutISC_NS5_IJNSA_ILi0EEEST_ST_EEEEENS5_IJNS4_10UnderscoreESW_SW_EEEEENS4_13SM90_TMA_LOADENS4_14ComposedLayoutINS4_7SwizzleILi3ELi4ELi3EEENS4_18smem_ptr_flag_bitsILi16EEENSS_INS5_IJNSA_ILi8EEESE_EEENS5_IJSE_SB_EEEEEEEvNS4_8identityESZ_S19_vS1A_EENS_8epilogue10collective18CollectiveEpilogueINS1C_23Sm100TmaWarpSpecializedILi4ELi2ELi32ELb1ELb0EEEJSH_NS5_IJNSS_ISE_SB_EES1H_EEESI_SJ_SI_SJ_NS1C_6fusion15FusionCallbacksIS1G_NS1J_17LinearCombinationISI_fSI_fLNS_15FloatRoundStyleE2EEESH_S1I_JEEENS4_5SM1004TMEM4LOAD26SM100_TMEM_LOAD_16dp256b8xESZ_S19_NS4_17SM75_U32x4_LDSM_NENS4_14SM90_TMA_STOREES19_NS4_17SM90_U32x4_STSM_NENS4_39AutoVectorizingCopyWithAssumedAlignmentILi128EEEEEEvvEEEEvNT_6ParamsE --------------------------
	.section	.text._ZN7cutlass13device_kernelINS_4gemm6kernel13GemmUniversalIN4cute5tupleIJiiiiEEENS1_10collective13CollectiveMmaINS1_35MainloopSm100TmaUmmaWarpSpecializedILi2ELi2ELi4ENS5_IJNS4_1CILi1EEESB_SB_EEEEENS5_IJNSA_ILi64EEENSA_ILi256EEENSA_ILi128EEEEEENS_6half_tENS5_IJlSB_lEEESI_SJ_NS4_8TiledMMAINS4_8MMA_AtomIJNS4_20SM100_MMA_F16BF16_SSISI_SI_fLi64ELi256ELNS4_4UMMA5MajorE0ELSO_0ELNSN_7ScaleInE0ELSP_0EEEEEENS4_6LayoutISC_NS5_IJNSA_ILi0EEEST_ST_EEEEENS5_IJNS4_10UnderscoreESW_SW_EEEEENS4_13SM90_TMA_LOADENS4_14ComposedLayoutINS4_7SwizzleILi3ELi4ELi3EEENS4_18smem_ptr_flag_bitsILi16EEENSS_INS5_IJNSA_ILi8EEESE_EEENS5_IJSE_SB_EEEEEEEvNS4_8identityESZ_S19_vS1A_EENS_8epilogue10collective18CollectiveEpilogueINS1C_23Sm100TmaWarpSpecializedILi4ELi2ELi32ELb1ELb0EEEJSH_NS5_IJNSS_ISE_SB_EES1H_EEESI_SJ_SI_SJ_NS1C_6fusion15FusionCallbacksIS1G_NS1J_17LinearCombinationISI_fSI_fLNS_15FloatRoundStyleE2EEESH_S1I_JEEENS4_5SM1004TMEM4LOAD26SM100_TMEM_LOAD_16dp256b8xESZ_S19_NS4_17SM75_U32x4_LDSM_NENS4_14SM90_TMA_STOREES19_NS4_17SM90_U32x4_STSM_NENS4_39AutoVectorizingCopyWithAssumedAlignmentILi128EEEEEEvvEEEEvNT_6ParamsE,"ax",@progbits
	.align	128
.text._ZN7cutlass13device_kernelINS_4gemm6kernel13GemmUniversalIN4cute5tupleIJiiiiEEENS1_10collective13CollectiveMmaINS1_35MainloopSm100TmaUmmaWarpSpecializedILi2ELi2ELi4ENS5_IJNS4_1CILi1EEESB_SB_EEEEENS5_IJNSA_ILi64EEENSA_ILi256EEENSA_ILi128EEEEEENS_6half_tENS5_IJlSB_lEEESI_SJ_NS4_8TiledMMAINS4_8MMA_AtomIJNS4_20SM100_MMA_F16BF16_SSISI_SI_fLi64ELi256ELNS4_4UMMA5MajorE0ELSO_0ELNSN_7ScaleInE0ELSP_0EEEEEENS4_6LayoutISC_NS5_IJNSA_ILi0EEEST_ST_EEEEENS5_IJNS4_10UnderscoreESW_SW_EEEEENS4_13SM90_TMA_LOADENS4_14ComposedLayoutINS4_7SwizzleILi3ELi4ELi3EEENS4_18smem_ptr_flag_bitsILi16EEENSS_INS5_IJNSA_ILi8EEESE_EEENS5_IJSE_SB_EEEEEEEvNS4_8identityESZ_S19_vS1A_EENS_8epilogue10collective18CollectiveEpilogueINS1C_23Sm100TmaWarpSpecializedILi4ELi2ELi32ELb1ELb0EEEJSH_NS5_IJNSS_ISE_SB_EES1H_EEESI_SJ_SI_SJ_NS1C_6fusion15FusionCallbacksIS1G_NS1J_17LinearCombinationISI_fSI_fLNS_15FloatRoundStyleE2EEESH_S1I_JEEENS4_5SM1004TMEM4LOAD26SM100_TMEM_LOAD_16dp256b8xESZ_S19_NS4_17SM75_U32x4_LDSM_NENS4_14SM90_TMA_STOREES19_NS4_17SM90_U32x4_STSM_NENS4_39AutoVectorizingCopyWithAssumedAlignmentILi128EEEEEEvvEEEEvNT_6ParamsE:
        .type           _ZN7cutlass13device_kernelINS_4gemm6kernel13GemmUniversalIN4cute5tupleIJiiiiEEENS1_10collective13CollectiveMmaINS1_35MainloopSm100TmaUmmaWarpSpecializedILi2ELi2ELi4ENS5_IJNS4_1CILi1EEESB_SB_EEEEENS5_IJNSA_ILi64EEENSA_ILi256EEENSA_ILi128EEEEEENS_6half_tENS5_IJlSB_lEEESI_SJ_NS4_8TiledMMAINS4_8MMA_AtomIJNS4_20SM100_MMA_F16BF16_SSISI_SI_fLi64ELi256ELNS4_4UMMA5MajorE0ELSO_0ELNSN_7ScaleInE0ELSP_0EEEEEENS4_6LayoutISC_NS5_IJNSA_ILi0EEEST_ST_EEEEENS5_IJNS4_10UnderscoreESW_SW_EEEEENS4_13SM90_TMA_LOADENS4_14ComposedLayoutINS4_7SwizzleILi3ELi4ELi3EEENS4_18smem_ptr_flag_bitsILi16EEENSS_INS5_IJNSA_ILi8EEESE_EEENS5_IJSE_SB_EEEEEEEvNS4_8identityESZ_S19_vS1A_EENS_8epilogue10collective18CollectiveEpilogueINS1C_23Sm100TmaWarpSpecializedILi4ELi2ELi32ELb1ELb0EEEJSH_NS5_IJNSS_ISE_SB_EES1H_EEESI_SJ_SI_SJ_NS1C_6fusion15FusionCallbacksIS1G_NS1J_17LinearCombinationISI_fSI_fLNS_15FloatRoundStyleE2EEESH_S1I_JEEENS4_5SM1004TMEM4LOAD26SM100_TMEM_LOAD_16dp256b8xESZ_S19_NS4_17SM75_U32x4_LDSM_NENS4_14SM90_TMA_STOREES19_NS4_17SM90_U32x4_STSM_NENS4_39AutoVectorizingCopyWithAssumedAlignmentILi128EEEEEEvvEEEEvNT_6ParamsE,@function
        .size           _ZN7cutlass13device_kernelINS_4gemm6kernel13GemmUniversalIN4cute5tupleIJiiiiEEENS1_10collective13CollectiveMmaINS1_35MainloopSm100TmaUmmaWarpSpecializedILi2ELi2ELi4ENS5_IJNS4_1CILi1EEESB_SB_EEEEENS5_IJNSA_ILi64EEENSA_ILi256EEENSA_ILi128EEEEEENS_6half_tENS5_IJlSB_lEEESI_SJ_NS4_8TiledMMAINS4_8MMA_AtomIJNS4_20SM100_MMA_F16BF16_SSISI_SI_fLi64ELi256ELNS4_4UMMA5MajorE0ELSO_0ELNSN_7ScaleInE0ELSP_0EEEEEENS4_6LayoutISC_NS5_IJNSA_ILi0EEEST_ST_EEEEENS5_IJNS4_10UnderscoreESW_SW_EEEEENS4_13SM90_TMA_LOADENS4_14ComposedLayoutINS4_7SwizzleILi3ELi4ELi3EEENS4_18smem_ptr_flag_bitsILi16EEENSS_INS5_IJNSA_ILi8EEESE_EEENS5_IJSE_SB_EEEEEEEvNS4_8identityESZ_S19_vS1A_EENS_8epilogue10collective18CollectiveEpilogueINS1C_23Sm100TmaWarpSpecializedILi4ELi2ELi32ELb1ELb0EEEJSH_NS5_IJNSS_ISE_SB_EES1H_EEESI_SJ_SI_SJ_NS1C_6fusion15FusionCallbacksIS1G_NS1J_17LinearCombinationISI_fSI_fLNS_15FloatRoundStyleE2EEESH_S1I_JEEENS4_5SM1004TMEM4LOAD26SM100_TMEM_LOAD_16dp256b8xESZ_S19_NS4_17SM75_U32x4_LDSM_NENS4_14SM90_TMA_STOREES19_NS4_17SM90_U32x4_STSM_NENS4_39AutoVectorizingCopyWithAssumedAlignmentILi128EEEEEEvvEEEEvNT_6ParamsE,(.L_x_170 - _ZN7cutlass13device_kernelINS_4gemm6kernel13GemmUniversalIN4cute5tupleIJiiiiEEENS1_10collective13CollectiveMmaINS1_35MainloopSm100TmaUmmaWarpSpecializedILi2ELi2ELi4ENS5_IJNS4_1CILi1EEESB_SB_EEEEENS5_IJNSA_ILi64EEENSA_ILi256EEENSA_ILi128EEEEEENS_6half_tENS5_IJlSB_lEEESI_SJ_NS4_8TiledMMAINS4_8MMA_AtomIJNS4_20SM100_MMA_F16BF16_SSISI_SI_fLi64ELi256ELNS4_4UMMA5MajorE0ELSO_0ELNSN_7ScaleInE0ELSP_0EEEEEENS4_6LayoutISC_NS5_IJNSA_ILi0EEEST_ST_EEEEENS5_IJNS4_10UnderscoreESW_SW_EEEEENS4_13SM90_TMA_LOADENS4_14ComposedLayoutINS4_7SwizzleILi3ELi4ELi3EEENS4_18smem_ptr_flag_bitsILi16EEENSS_INS5_IJNSA_ILi8EEESE_EEENS5_IJSE_SB_EEEEEEEvNS4_8identityESZ_S19_vS1A_EENS_8epilogue10collective18CollectiveEpilogueINS1C_23Sm100TmaWarpSpecializedILi4ELi2ELi32ELb1ELb0EEEJSH_NS5_IJNSS_ISE_SB_EES1H_EEESI_SJ_SI_SJ_NS1C_6fusion15FusionCallbacksIS1G_NS1J_17LinearCombinationISI_fSI_fLNS_15FloatRoundStyleE2EEESH_S1I_JEEENS4_5SM1004TMEM4LOAD26SM100_TMEM_LOAD_16dp256b8xESZ_S19_NS4_17SM75_U32x4_LDSM_NENS4_14SM90_TMA_STOREES19_NS4_17SM90_U32x4_STSM_NENS4_39AutoVectorizingCopyWithAssumedAlignmentILi128EEEEEEvvEEEEvNT_6ParamsE)
        .other          _ZN7cutlass13device_kernelINS_4gemm6kernel13GemmUniversalIN4cute5tupleIJiiiiEEENS1_10collective13CollectiveMmaINS1_35MainloopSm100TmaUmmaWarpSpecializedILi2ELi2ELi4ENS5_IJNS4_1CILi1EEESB_SB_EEEEENS5_IJNSA_ILi64EEENSA_ILi256EEENSA_ILi128EEEEEENS_6half_tENS5_IJlSB_lEEESI_SJ_NS4_8TiledMMAINS4_8MMA_AtomIJNS4_20SM100_MMA_F16BF16_SSISI_SI_fLi64ELi256ELNS4_4UMMA5MajorE0ELSO_0ELNSN_7ScaleInE0ELSP_0EEEEEENS4_6LayoutISC_NS5_IJNSA_ILi0EEEST_ST_EEEEENS5_IJNS4_10UnderscoreESW_SW_EEEEENS4_13SM90_TMA_LOADENS4_14ComposedLayoutINS4_7SwizzleILi3ELi4ELi3EEENS4_18smem_ptr_flag_bitsILi16EEENSS_INS5_IJNSA_ILi8EEESE_EEENS5_IJSE_SB_EEEEEEEvNS4_8identityESZ_S19_vS1A_EENS_8epilogue10collective18CollectiveEpilogueINS1C_23Sm100TmaWarpSpecializedILi4ELi2ELi32ELb1ELb0EEEJSH_NS5_IJNSS_ISE_SB_EES1H_EEESI_SJ_SI_SJ_NS1C_6fusion15FusionCallbacksIS1G_NS1J_17LinearCombinationISI_fSI_fLNS_15FloatRoundStyleE2EEESH_S1I_JEEENS4_5SM1004TMEM4LOAD26SM100_TMEM_LOAD_16dp256b8xESZ_S19_NS4_17SM75_U32x4_LDSM_NENS4_14SM90_TMA_STOREES19_NS4_17SM90_U32x4_STSM_NENS4_39AutoVectorizingCopyWithAssumedAlignmentILi128EEEEEEvvEEEEvNT_6ParamsE,@"STO_CUDA_ENTRY STV_DEFAULT"
_ZN7cutlass13device_kernelINS_4gemm6kernel13GemmUniversalIN4cute5tupleIJiiiiEEENS1_10collective13CollectiveMmaINS1_35MainloopSm100TmaUmmaWarpSpecializedILi2ELi2ELi4ENS5_IJNS4_1CILi1EEESB_SB_EEEEENS5_IJNSA_ILi64EEENSA_ILi256EEENSA_ILi128EEEEEENS_6half_tENS5_IJlSB_lEEESI_SJ_NS4_8TiledMMAINS4_8MMA_AtomIJNS4_20SM100_MMA_F16BF16_SSISI_SI_fLi64ELi256ELNS4_4UMMA5MajorE0ELSO_0ELNSN_7ScaleInE0ELSP_0EEEEEENS4_6LayoutISC_NS5_IJNSA_ILi0EEEST_ST_EEEEENS5_IJNS4_10UnderscoreESW_SW_EEEEENS4_13SM90_TMA_LOADENS4_14ComposedLayoutINS4_7SwizzleILi3ELi4ELi3EEENS4_18smem_ptr_flag_bitsILi16EEENSS_INS5_IJNSA_ILi8EEESE_EEENS5_IJSE_SB_EEEEEEEvNS4_8identityESZ_S19_vS1A_EENS_8epilogue10collective18CollectiveEpilogueINS1C_23Sm100TmaWarpSpecializedILi4ELi2ELi32ELb1ELb0EEEJSH_NS5_IJNSS_ISE_SB_EES1H_EEESI_SJ_SI_SJ_NS1C_6fusion15FusionCallbacksIS1G_NS1J_17LinearCombinationISI_fSI_fLNS_15FloatRoundStyleE2EEESH_S1I_JEEENS4_5SM1004TMEM4LOAD26SM100_TMEM_LOAD_16dp256b8xESZ_S19_NS4_17SM75_U32x4_LDSM_NENS4_14SM90_TMA_STOREES19_NS4_17SM90_U32x4_STSM_NENS4_39AutoVectorizingCopyWithAssumedAlignmentILi128EEEEEEvvEEEEvNT_6ParamsE:
[----:B------:R-:W1:Y:S01]  /*0000*/  LDC R1, c[0x0][0x37c] ;  /* 0x0000df00ff017b82 */ /* 0x000e620000000800 */
[----:B------:R-:W2:Y:S01]  /*0010*/  S2R R101, SR_TID.X ;  /* 0x0000000000657919 */ /* 0x000ea20000002100 */
[----:B------:R-:W3:Y:S01]  /*0020*/  LDCU.64 UR4, c[0x0][0x890] ;  /* 0x00011200ff0477ac */ /* 0x000ee20008000a00 */
[----:B------:R-:W-:Y:S02]  /*0030*/  PRMT R88, RZ, 0x7610, R88 ;  /* 0x00007610ff587816 */ /* 0x000fe40000000058 */
[----:B------:R-:W-:Y:S01]  /*0040*/  ELECT P5, URZ, PT ;  /* 0x0000000000ff782f */ /* 0x000fe200038a0000 */
[----:B------:R-:W4:Y:S01]  /*0050*/  LDCU.64 UR46, c[0x0][0x358] ;  /* 0x00006b00ff2e77ac */ /* 0x000f220008000a00 */
[----:B---3--:R-:W-:-:S04]  /*0060*/  UISETP.NE.U32.AND UP0, UPT, UR4, URZ, UPT ;  /* 0x000000ff0400728c */ /* 0x008fc8000bf05070 */
[----:B------:R-:W-:Y:S01]  /*0070*/  UISETP.NE.AND.EX UP0, UPT, UR5, URZ, UPT, UP0 ;  /* 0x000000ff0500728c */ /* 0x000fe2000bf05300 */
[----:B--2---:R-:W-:-:S05]  /*0080*/  SHF.R.U32.HI R93, RZ, 0x5, R101 ;  /* 0x00000005ff5d7819 */ /* 0x004fca0000011665 */
[----:B------:R-:W2:Y:S02]  /*0090*/  SHFL.IDX PT, R0, R93, RZ, 0x1f ;  /* 0x00001fff5d007589 */ /* 0x000ea400000e0000 */
[----:B--2---:R-:W-:Y:S01]  /*00a0*/  R2UR UR8, R0 ;  /* 0x00000000000872ca */ /* 0x004fe200000e0000 */
[----:B-1--4-:R-:W-:-:S14]  /*00b0*/  BRA.U UP0, `(.L_x_0) ;  /* 0x00000001002c7547 */ /* 0x012fdc000b800000 */
[----:B------:R-:W1:Y:S02]  /*00c0*/  LDCU.64 UR6, c[0x0][0x888] ;  /* 0x00011100ff0677ac */ /* 0x000e640008000a00 */
[----:B-1----:R-:W-:-:S04]  /*00d0*/  UISETP.NE.U32.AND UP0, UPT, UR6, URZ, UPT ;  /* 0x000000ff0600728c */ /* 0x002fc8000bf05070 */
[----:B------:R-:W-:-:S09]  /*00e0*/  UISETP.NE.AND.EX UP0, UPT, UR7, URZ, UPT, UP0 ;  /* 0x000000ff0700728c */ /* 0x000fd2000bf05300 */
[----:B------:R-:W-:Y:S05]  /*00f0*/  BRA.U !UP0, `(.L_x_1) ;  /* 0x0000000108107547 */ /* 0x000fea000b800000 */
[----:B------:R-:W1:Y:S02]  /*0100*/  LDC.64 R2, c[0x0][0x888] ;  /* 0x00022200ff027b82 */ /* 0x000e640000000a00 */
[----:B-1----:R1:W5:Y:S01]  /*0110*/  LDG.E R49, desc[UR46][R2.64] ;  /* 0x0000002e02317981 */ /* 0x002362000c1e1900 */
[----:B------:R-:W-:Y:S01]  /*0120*/  HFMA2 R88, -RZ, RZ, 0, 5.9604644775390625e-08 ;  /* 0x00000001ff587431 */ /* 0x000fe200000001ff */
[----:B------:R-:W-:Y:S05]  /*0130*/  BRA `(.L_x_0) ;  /* 0x00000000000c7947 */ /* 0x000fea0003800000 */
.L_x_1:
[----:B------:R-:W1:Y:S01]  /*0140*/  LDCU UR6, c[0x0][0x880] ;  /* 0x00011000ff0677ac */ /* 0x000e620008000800 */
[----:B------:R-:W-:Y:S01]  /*0150*/  HFMA2 R88, -RZ, RZ, 0, 5.9604644775390625e-08 ;  /* 0x00000001ff587431 */ /* 0x000fe200000001ff */
[----:B-1----:R-:W-:-:S07]  /*0160*/  MOV R49, UR6 ;  /* 0x0000000600317c02 */ /* 0x002fce0008000f00 */
.L_x_0:
[----:B------:R-:W2:Y:S02]  /*0170*/  LDCU.64 UR6, c[0x0][0x8b0] ;  /* 0x00011600ff0677ac */ /* 0x000ea40008000a00 */
[----:B--2---:R-:W-:-:S04]  /*0180*/  UISETP.NE.U32.AND UP0, UPT, UR6, URZ, UPT ;  /* 0x000000ff0600728c */ /* 0x004fc8000bf05070 */
[----:B------:R-:W-:-:S09]  /*0190*/  UISETP.NE.AND.EX UP0, UPT, UR7, URZ, UPT, UP0 ;  /* 0x000000ff0700728c */ /* 0x000fd2000bf05300 */
[----:B------:R-:W-:Y:S05]  /*01a0*/  BRA.U UP0, `(.L_x_2) ;  /* 0x0000000100247547 */ /* 0x000fea000b800000 */
[----:B------:R-:W2:Y:S02]  /*01b0*/  LDCU.64 UR6, c[0x0][0x8a8] ;  /* 0x00011500ff0677ac */ /* 0x000ea40008000a00 */
[----:B--2---:R-:W-:-:S04]  /*01c0*/  UISETP.NE.U32.AND UP0, UPT, UR6, URZ, UPT ;  /* 0x000000ff0600728c */ /* 0x004fc8000bf05070 */
[----:B------:R-:W-:-:S09]  /*01d0*/  UISETP.NE.AND.EX UP0, UPT, UR7, URZ, UPT, UP0 ;  /* 0x000000ff0700728c */ /* 0x000fd2000bf05300 */
[----:B------:R-:W-:Y:S05]  /*01e0*/  BRA.U !UP0, `(.L_x_3) ;  /* 0x00000001080c7547 */ /* 0x000fea000b800000 */
[----:B-1----:R-:W1:Y:S02]  /*01f0*/  LDC.64 R2, c[0x0][0x8a8] ;  /* 0x00022a00ff027b82 */ /* 0x002e640000000a00 */
[----:B-1----:R2:W5:Y:S01]  /*0200*/  LDG.E R47, desc[UR46][R2.64] ;  /* 0x0000002e022f7981 */ /* 0x002562000c1e1900 */
[----:B------:R-:W-:Y:S05]  /*0210*/  BRA `(.L_x_2) ;  /* 0x0000000000087947 */ /* 0x000fea0003800000 */
.L_x_3:
[----:B------:R-:W2:Y:S02]  /*0220*/  LDCU UR6, c[0x0][0x8a0] ;  /* 0x00011400ff0677ac */ /* 0x000ea40008000800 */
[----:B--2---:R-:W-:Y:S02]  /*0230*/  MOV R47, UR6 ;  /* 0x00000006002f7c02 */ /* 0x004fe40008000f00 */
.L_x_2:
[----:B------:R-:W-:Y:S01]  /*0240*/  IMAD.U32 R0, RZ, RZ, UR8 ;  /* 0x00000008ff007e24 */ /* 0x000fe2000f8e00ff */
[----:B------:R-:W-:Y:S04]  /*0250*/  BSSY.RECONVERGENT B0, `(.L_x_4) ;  /* 0x000000c000007945 */ /* 0x000fe80003800200 */
[C---:B------:R-:W-:Y:S02]  /*0260*/  ISETP.NE.OR P1, PT, R0.reuse, 0x1, !P5 ;  /* 0x000000010000780c */ /* 0x040fe40006f25670 */
[----:B------:R-:W-:-:S11]  /*0270*/  ISETP.NE.OR P0, PT, R0, 0x3, !P5 ;  /* 0x000000030000780c */ /* 0x000fd60006f05670 */
[----:B------:R-:W-:Y:S05]  /*0280*/  @P1 BRA `(.L_x_5) ;  /* 0x0000000000201947 */ /* 0x000fea0003800000 */
[----:B------:R-:W3:Y:S02]  /*0290*/  LDCU.64 UR6, c[0x0][0x348] ;  /* 0x00006900ff0677ac */ /* 0x000ee40008000a00 */
[----:B---3--:R-:W-:Y:S02]  /*02a0*/  UIADD3 UR10, UP1, UPT, UR6, 0x80, URZ ;  /* 0x00000080060a7890 */ /* 0x008fe4000ff3e0ff */
[----:B------:R-:W-:Y:S02]  /*02b0*/  UIADD3 UR6, UP0, UPT, UR6, 0x180, URZ ;  /* 0x0000018006067890 */ /* 0x000fe4000ff1e0ff */
[----:B------:R-:W-:Y:S02]  /*02c0*/  UIADD3.X UR11, UPT, UPT, URZ, UR7, URZ, UP1, !UPT ;  /* 0x00000007ff0b7290 */ /* 0x000fe40008ffe4ff */
[----:B------:R-:W-:-:S07]  /*02d0*/  UIADD3.X UR7, UPT, UPT, URZ, UR7, URZ, UP0, !UPT ;  /* 0x00000007ff077290 */ /* 0x000fce00087fe4ff */
[----:B------:R3:W-:Y:S02]  /*02e0*/  UTMACCTL.PF [UR10] ;  /* 0x000000000a0079b9 */ /* 0x0007e40008040000 */
[----:B------:R3:W-:Y:S02]  /*02f0*/  UTMACCTL.PF [UR6] ;  /* 0x00000000060079b9 */ /* 0x0007e40008040000 */
[----:B---3--:R-:W-:Y:S01]  /*0300*/  NOP ;  /* 0x0000000000007918 */ /* 0x008fe20000000000 */
.L_x_5:
[----:B------:R-:W-:Y:S05]  /*0310*/  BSYNC.RECONVERGENT B0 ;  /* 0x0000000000007941 */ /* 0x000fea0003800200 */
.L_x_4:
[----:B------:R-:W-:Y:S04]  /*0320*/  BSSY.RECONVERGENT B0, `(.L_x_6) ;  /* 0x000000a000007945 */ /* 0x000fe80003800200 */
        /* <DEDUP_REMOVED lines=9> */
.L_x_7:
[----:B------:R-:W-:Y:S05]  /*03c0*/  BSYNC.RECONVERGENT B0 ;  /* 0x0000000000007941 */ /* 0x000fea0003800200 */
.L_x_6:
[----:B------:R-:W3:Y:S01]  /*03d0*/  LDCU.64 UR6, c[0x0][0x888] ;  /* 0x00011100ff0677ac */ /* 0x000ee20008000a00 */
[----:B------:R-:W-:Y:S02]  /*03e0*/  UISETP.EQ.U32.AND UP1, UPT, UR4, URZ, UPT ;  /* 0x000000ff0400728c */ /* 0x000fe4000bf22070 */
[----:B------:R-:W-:Y:S02]  /*03f0*/  UPLOP3.LUT UP2, UPT, UPT, UPT, UPT, 0x80, 0x8 ;  /* 0x000000000008789c */ /* 0x000fe40003f4f070 */
[----:B---3--:R-:W-:-:S04]  /*0400*/  UISETP.NE.U32.AND UP0, UPT, UR6, URZ, UPT ;  /* 0x000000ff0600728c */ /* 0x008fc8000bf05070 */
[----:B------:R-:W-:-:S04]  /*0410*/  UISETP.NE.AND.EX UP0, UPT, UR7, URZ, UPT, UP0 ;  /* 0x000000ff0700728c */ /* 0x000fc8000bf05300 */
[----:B------:R-:W-:-:S04]  /*0420*/  UISETP.EQ.OR.EX UP3, UPT, UR5, URZ, !UP0, UP1 ;  /* 0x000000ff0500728c */ /* 0x000fc8000c762710 */
[----:B------:R-:W-:-:S05]  /*0430*/  UP2UR UR50, UPR, URZ, 0x8 ;  /* 0x00000008ff327883 */ /* 0x000fca0008000000 */
[----:B------:R-:W-:Y:S07]  /*0440*/  BRA.U !UP3, `(.L_x_8) ;  /* 0x000000010b207547 */ /* 0x000fee000b800000 */
[----:B------:R-:W-:Y:S01]  /*0450*/  UISETP.NE.U32.AND UP2, UPT, UR4, URZ, UPT ;  /* 0x000000ff0400728c */ /* 0x000fe2000bf45070 */
[----:B-----5:R-:W-:Y:S01]  /*0460*/  FSETP.NEU.AND P0, PT, R49, RZ, PT ;  /* 0x000000ff3100720b */ /* 0x020fe20003f0d000 */
[----:B------:R-:W-:Y:S02]  /*0470*/  USEL UR4, URZ, 0xffffffff, UP0 ;  /* 0xffffffffff047887 */ /* 0x000fe40008000000 */
[----:B------:R-:W-:-:S10]  /*0480*/  UISETP.NE.AND.EX UP2, UPT, UR5, URZ, UPT, UP2 ;  /* 0x000000ff0500728c */ /* 0x000fd4000bf45320 */
[----:B------:R-:W-:Y:S01]  /*0490*/  VOTEU.ANY UP1, P0 ;  /* 0x0000000000ff7886 */ /* 0x000fe20000020100 */
[----:B------:R-:W-:-:S04]  /*04a0*/  @!UP2 USEL UR4, URZ, 0xffffffff, UP1 ;  /* 0xffffffffff04a887 */ /* 0x000fc80008800000 */
[----:B------:R-:W-:-:S04]  /*04b0*/  ULOP3.LUT UR4, UR4, 0x1, URZ, 0xc0, !UPT ;  /* 0x0000000104047892 */ /* 0x000fc8000f8ec0ff */
[----:B------:R-:W-:-:S11]  /*04c0*/  UISETP.NE.U32.AND UP2, UPT, UR4, 0x1, UPT ;  /* 0x000000010400788c */ /* 0x000fd6000bf45070 */
.L_x_8:
[----:B-12---:R-:W1:Y:S01]  /*04d0*/  SHFL.IDX PT, R2, R93, RZ, 0x1f ;  /* 0x00001fff5d027589 */ /* 0x006e6200000e0000 */
[----:B------:R-:W-:-:S04]  /*04e0*/  UISETP.NE.AND UP1, UPT, UR8, 0x2, UPT ;  /* 0x000000020800788c */ /* 0x000fc8000bf25270 */
[----:B------:R-:W-:Y:S01]  /*04f0*/  USEL UR6, URZ, 0x1, UP1 ;  /* 0x00000001ff067887 */ /* 0x000fe20008800000 */
[----:B-1----:R-:W-:-:S13]  /*0500*/  ISETP.NE.AND P0, PT, R2, RZ, PT ;  /* 0x000000ff0200720c */ /* 0x002fda0003f05270 */
[----:B------:R-:W-:Y:S05]  /*0510*/  @P0 BRA `(.L_x_9) ;  /* 0x0000000000380947 */ /* 0x000fea0003800000 */
[----:B------:R-:W1:Y:S01]  /*0520*/  S2UR UR5, SR_CgaCtaId ;  /* 0x00000000000579c3 */ /* 0x000e620000008800 */
[----:B------:R-:W-:Y:S01]  /*0530*/  UMOV UR7, 0x400 ;  /* 0x0000040000077882 */ /* 0x000fe20000000000 */
[----:B------:R-:W-:Y:S01]  /*0540*/  UMOV UR4, 0x1 ;  /* 0x0000000100047882 */ /* 0x000fe20000000000 */
[----:B------:R-:W-:Y:S01]  /*0550*/  ELECT P0, URZ, PT ;  /* 0x0000000000ff782f */ /* 0x000fe20003800000 */
[----:B------:R-:W-:-:S04]  /*0560*/  UIADD3 UR10, UPT, UPT, -UR4, 0x100000, URZ ;  /* 0x00100000040a7890 */ /* 0x000fc8000fffe1ff */
[----:B------:R-:W-:Y:S02]  /*0570*/  USHF.L.U32 UR11, UR10, 0xb, URZ ;  /* 0x0000000b0a0b7899 */ /* 0x000fe400080006ff */
[----:B------:R-:W-:Y:S02]  /*0580*/  USHF.L.U32 UR10, UR10, 0x1, URZ ;  /* 0x000000010a0a7899 */ /* 0x000fe400080006ff */
[----:B-1----:R-:W-:Y:S01]  /*0590*/  ULEA UR5, UR5, UR7, 0x18 ;  /* 0x0000000705057291 */ /* 0x002fe2000f8ec0ff */
[----:B------:R-:W1:Y:S11]  /*05a0*/  FENCE.VIEW.ASYNC.S ;  /* 0x00000000000073c6 */ /* 0x000e760000000000 */
[----:B-1----:R1:W2:Y:S01]  /*05b0*/  SYNCS.EXCH.64 URZ, [UR5], UR10 ;  /* 0x0000000a05ff75b2 */ /* 0x0022a20008000100 */
[----:B------:R1:W3:Y:S01]  /*05c0*/  SYNCS.EXCH.64 URZ, [UR5+0x10], UR10 ;  /* 0x0000100a05ff75b2 */ /* 0x0002e20008000100 */
[----:B------:R1:W4:Y:S01]  /*05d0*/  SYNCS.EXCH.64 URZ, [UR5+0x8], UR10 ;  /* 0x0000080a05ff75b2 */ /* 0x0003220008000100 */
[----:B------:R1:W1:Y:S01]  /*05e0*/  SYNCS.EXCH.64 URZ, [UR5+0x18], UR10 ;  /* 0x0000180a05ff75b2 */ /* 0x0002620008000100 */
[----:B------:R-:W-:Y:S01]  /*05f0*/  NOP ;  /* 0x0000000000007918 */ /* 0x000fe20000000000 */
.L_x_9:
[----:B------:R-:W2:Y:S01]  /*0600*/  SHFL.IDX PT, R2, R93, RZ, 0x1f ;  /* 0x00001fff5d027589 */ /* 0x000ea200000e0000 */
[----:B------:R-:W-:Y:S01]  /*0610*/  NOP ;  /* 0x0000000000007918 */ /* 0x000fe20000000000 */
[----:B--2---:R-:W-:-:S13]  /*0620*/  ISETP.NE.AND P0, PT, R2, 0x1, PT ;  /* 0x000000010200780c */ /* 0x004fda0003f05270 */
[----:B------:R-:W-:Y:S05]  /*0630*/  @P0 BRA `(.L_x_10) ;  /* 0x0000000000580947 */ /* 0x000fea0003800000 */
[----:B------:R-:W2:Y:S01]  /*0640*/  S2UR UR7, SR_CgaCtaId ;  /* 0x00000000000779c3 */ /* 0x000ea20000008800 */
[----:B------:R-:W-:Y:S01]  /*0650*/  UMOV UR9, 0x400 ;  /* 0x0000040000097882 */ /* 0x000fe20000000000 */
[----:B-1----:R-:W-:Y:S01]  /*0660*/  UMOV UR5, 0x20 ;  /* 0x0000002000057882 */ /* 0x002fe20000000000 */
[----:B------:R-:W-:Y:S01]  /*0670*/  UMOV UR4, 0x80 ;  /* 0x0000008000047882 */ /* 0x000fe20000000000 */
[----:B------:R-:W-:-:S04]  /*0680*/  UIADD3 UR10, UPT, UPT, -UR5, 0x100000, URZ ;  /* 0x00100000050a7890 */ /* 0x000fc8000fffe1ff */
[----:B------:R-:W-:Y:S02]  /*0690*/  USHF.L.U32 UR11, UR10, 0xb, URZ ;  /* 0x0000000b0a0b7899 */ /* 0x000fe400080006ff */
[----:B------:R-:W-:Y:S02]  /*06a0*/  USHF.L.U32 UR10, UR10, 0x1, URZ ;  /* 0x000000010a0a7899 */ /* 0x000fe400080006ff */
[----:B------:R-:W-:-:S04]  /*06b0*/  UIADD3 UR4, UPT, UPT, -UR4, 0x100000, URZ ;  /* 0x0010000004047890 */ /* 0x000fc8000fffe1ff */
[----:B------:R-:W-:Y:S02]  /*06c0*/  USHF.L.U32 UR5, UR4, 0xb, URZ ;  /* 0x0000000b04057899 */ /* 0x000fe400080006ff */
[----:B------:R-:W-:Y:S01]  /*06d0*/  USHF.L.U32 UR4, UR4, 0x1, URZ ;  /* 0x0000000104047899 */ /* 0x000fe200080006ff */
[----:B------:R-:W-:Y:S01]  /*06e0*/  ELECT P0, URZ, PT ;  /* 0x0000000000ff782f */ /* 0x000fe20003800000 */
[----:B--2---:R-:W-:Y:S01]  /*06f0*/  ULEA UR7, UR7, UR9, 0x18 ;  /* 0x0000000907077291 */ /* 0x004fe2000f8ec0ff */
[----:B------:R-:W1:Y:S11]  /*0700*/  FENCE.VIEW.ASYNC.S ;  /* 0x00000000000073c6 */ /* 0x000e760000000000 */
[----:B-1----:R2:W1:Y:S01]  /*0710*/  SYNCS.EXCH.64 URZ, [UR7+0x20], UR10 ;  /* 0x0000200a07ff75b2 */ /* 0x0024620008000100 */
[----:B------:R2:W1:Y:S01]  /*0720*/  SYNCS.EXCH.64 URZ, [UR7+0x40], UR4 ;  /* 0x0000400407ff75b2 */ /* 0x0004620008000100 */
[----:B------:R2:W1:Y:S01]  /*0730*/  SYNCS.EXCH.64 URZ, [UR7+0x28], UR10 ;  /* 0x0000280a07ff75b2 */ /* 0x0004620008000100 */
[----:B------:R2:W1:Y:S01]  /*0740*/  SYNCS.EXCH.64 URZ, [UR7+0x48], UR4 ;  /* 0x0000480407ff75b2 */ /* 0x0004620008000100 */
[----:B------:R2:W1:Y:S01]  /*0750*/  SYNCS.EXCH.64 URZ, [UR7+0x30], UR10 ;  /* 0x0000300a07ff75b2 */ /* 0x0004620008000100 */
[----:B------:R2:W1:Y:S01]  /*0760*/  SYNCS.EXCH.64 URZ, [UR7+0x50], UR4 ;  /* 0x0000500407ff75b2 */ /* 0x0004620008000100 */
[----:B------:R2:W1:Y:S01]  /*0770*/  SYNCS.EXCH.64 URZ, [UR7+0x38], UR10 ;  /* 0x0000380a07ff75b2 */ /* 0x0004620008000100 */
[----:B------:R2:W1:Y:S02]  /*0780*/  SYNCS.EXCH.64 URZ, [UR7+0x58], UR4 ;  /* 0x0000580407ff75b2 */ /* 0x0004640008000100 */
[----:B--2---:R-:W-:Y:S01]  /*0790*/  NOP ;  /* 0x0000000000007918 */ /* 0x004fe20000000000 */
.L_x_10:
[----:B------:R-:W2:Y:S01]  /*07a0*/  SHFL.IDX PT, R2, R93, RZ, 0x1f ;  /* 0x00001fff5d027589 */ /* 0x000ea200000e0000 */
[----:B------:R-:W-:Y:S01]  /*07b0*/  NOP ;  /* 0x0000000000007918 */ /* 0x000fe20000000000 */
[----:B--2---:R-:W-:-:S13]  /*07c0*/  ISETP.NE.AND P0, PT, R2, 0x3, PT ;  /* 0x000000030200780c */ /* 0x004fda0003f05270 */
[----:B------:R-:W-:Y:S05]  /*07d0*/  @P0 BRA `(.L_x_11) ;  /* 0x0000000000300947 */ /* 0x000fea0003800000 */
[----:B-1----:R-:W1:Y:S01]  /*07e0*/  S2UR UR5, SR_CgaCtaId ;  /* 0x00000000000579c3 */ /* 0x002e620000008800 */
        /* <DEDUP_REMOVED lines=8> */
[----:B-1----:R2:W1:Y:S01]  /*0870*/  SYNCS.EXCH.64 URZ, [UR5+0x60], UR10 ;  /* 0x0000600a05ff75b2 */ /* 0x0024620008000100 */
[----:B------:R2:W1:Y:S02]  /*0880*/  SYNCS.EXCH.64 URZ, [UR5+0x68], UR10 ;  /* 0x0000680a05ff75b2 */ /* 0x0004640008000100 */
[----:B--2---:R-:W-:Y:S01]  /*0890*/  NOP ;  /* 0x0000000000007918 */ /* 0x004fe20000000000 */
.L_x_11:
[----:B------:R-:W2:Y:S01]  /*08a0*/  SHFL.IDX PT, R2, R93, RZ, 0x1f ;  /* 0x00001fff5d027589 */ /* 0x000ea200000e0000 */
[----:B------:R-:W-:Y:S01]  /*08b0*/  NOP ;  /* 0x0000000000007918 */ /* 0x000fe20000000000 */
[----:B--2---:R-:W-:-:S13]  /*08c0*/  ISETP.NE.AND P0, PT, R2, 0x4, PT ;  /* 0x000000040200780c */ /* 0x004fda0003f05270 */
[----:B------:R-:W-:Y:S05]  /*08d0*/  @P0 BRA `(.L_x_12) ;  /* 0x00000000004c0947 */ /* 0x000fea0003800000 */
[----:B-1----:R-:W1:Y:S01]  /*08e0*/  S2UR UR5, SR_CgaCtaId ;  /* 0x00000000000579c3 */ /* 0x002e620000008800 */
[----:B------:R-:W-:Y:S01]  /*08f0*/  UMOV UR9, 0x100 ;  /* 0x0000010000097882 */ /* 0x000fe20000000000 */
[----:B------:R-:W-:Y:S01]  /*0900*/  UMOV UR7, 0x400 ;  /* 0x0000040000077882 */ /* 0x000fe20000000000 */
[----:B------:R-:W-:Y:S01]  /*0910*/  USEL UR9, UR9, 0xe0, UP2 ;  /* 0x000000e009097887 */ /* 0x000fe20009000000 */
[----:B------:R-:W-:Y:S01]  /*0920*/  UMOV UR4, 0x1 ;  /* 0x0000000100047882 */ /* 0x000fe20000000000 */
[----:B------:R-:W-:Y:S01]  /*0930*/  ELECT P0, URZ, PT ;  /* 0x0000000000ff782f */ /* 0x000fe20003800000 */
[----:B------:R-:W-:-:S04]  /*0940*/  UIADD3 UR10, UPT, UPT, -UR4, 0x100000, URZ ;  /* 0x00100000040a7890 */ /* 0x000fc8000fffe1ff */
[----:B------:R-:W-:Y:S02]  /*0950*/  USHF.L.U32 UR11, UR10, 0xb, URZ ;  /* 0x0000000b0a0b7899 */ /* 0x000fe400080006ff */
[----:B------:R-:W-:Y:S02]  /*0960*/  USHF.L.U32 UR10, UR10, 0x1, URZ ;  /* 0x000000010a0a7899 */ /* 0x000fe400080006ff */
[----:B------:R-:W-:-:S04]  /*0970*/  UIADD3 UR12, UPT, UPT, -UR9, 0x100000, URZ ;  /* 0x00100000090c7890 */ /* 0x000fc8000fffe1ff */
[----:B------:R-:W-:Y:S02]  /*0980*/  USHF.L.U32 UR13, UR12, 0xb, URZ ;  /* 0x0000000b0c0d7899 */ /* 0x000fe400080006ff */
[----:B------:R-:W-:Y:S02]  /*0990*/  USHF.L.U32 UR12, UR12, 0x1, URZ ;  /* 0x000000010c0c7899 */ /* 0x000fe400080006ff */
[----:B-1----:R-:W-:Y:S01]  /*09a0*/  ULEA UR5, UR5, UR7, 0x18 ;  /* 0x0000000705057291 */ /* 0x002fe2000f8ec0ff */
[----:B------:R-:W1:Y:S11]  /*09b0*/  FENCE.VIEW.ASYNC.S ;  /* 0x00000000000073c6 */ /* 0x000e760000000000 */
[----:B-1----:R2:W1:Y:S01]  /*09c0*/  SYNCS.EXCH.64 URZ, [UR5+0x70], UR10 ;  /* 0x0000700a05ff75b2 */ /* 0x0024620008000100 */
[----:B------:R2:W1:Y:S01]  /*09d0*/  SYNCS.EXCH.64 URZ, [UR5+0x80], UR12 ;  /* 0x0000800c05ff75b2 */ /* 0x0004620008000100 */
[----:B------:R2:W1:Y:S01]  /*09e0*/  SYNCS.EXCH.64 URZ, [UR5+0x78], UR10 ;  /* 0x0000780a05ff75b2 */ /* 0x0004620008000100 */
[----:B------:R2:W1:Y:S02]  /*09f0*/  SYNCS.EXCH.64 URZ, [UR5+0x88], UR12 ;  /* 0x0000880c05ff75b2 */ /* 0x0004640008000100 */
[----:B--2---:R-:W-:Y:S01]  /*0a00*/  NOP ;  /* 0x0000000000007918 */ /* 0x004fe20000000000 */
.L_x_12:
        /* <DEDUP_REMOVED lines=26> */
.L_x_13:
        /* <DEDUP_REMOVED lines=18> */
.L_x_14:
[----:B-1----:R-:W1:Y:S01]  /*0cd0*/  S2UR UR5, SR_CTAID.X ;  /* 0x00000000000579c3 */ /* 0x002e620000002500 */
[----:B------:R-:W-:-:S05]  /*0ce0*/  CS2R.32 R87, SR_CgaSize ;  /* 0x0000000000577805 */ /* 0x000fca0000008a00 */
[----:B------:R-:W-:-:S05]  /*0cf0*/  IMAD R87, R87, -0xa0, RZ ;  /* 0xffffff6057577824 */ /* 0x000fca00078e02ff */
[----:B------:R-:W-:-:S14]  /*0d00*/  R2UR UR9, R87 ;  /* 0x00000000570972ca */ /* 0x000fdc00000e0000 */
[----:B------:R-:W2:Y:S01]  /*0d10*/  LDCU UR9, c[0x0][UR9+0x2b0] ;  /* 0x00005600090977ac */ /* 0x000ea20008000800 */
[----:B------:R-:W-:Y:S01]  /*0d20*/  NOP ;  /* 0x0000000000007918 */ /* 0x000fe20000000000 */
[----:B------:R-:W-:-:S05]  /*0d30*/  CS2R.32 R87, SR_CgaSize ;  /* 0x0000000000577805 */ /* 0x000fca0000008a00 */
[----:B------:R-:W-:-:S05]  /*0d40*/  IMAD R87, R87, -0xa0, RZ ;  /* 0xffffff6057577824 */ /* 0x000fca00078e02ff */
[----:B------:R-:W-:-:S14]  /*0d50*/  R2UR UR7, R87 ;  /* 0x00000000570772ca */ /* 0x000fdc00000e0000 */
[----:B------:R-:W3:Y:S01]  /*0d60*/  LDCU UR7, c[0x0][UR7+0x2b4] ;  /* 0x00005680070777ac */ /* 0x000ee20008000800 */
[----:B------:R-:W4:Y:S08]  /*0d70*/  S2UR UR4, SR_CTAID.Y ;  /* 0x00000000000479c3 */ /* 0x000f300000002600 */
[----:B------:R-:W3:Y:S01]  /*0d80*/  LDC R10, c[0x0][0xb24] ;  /* 0x0002c900ff0a7b82 */ /* 0x000ee20000000800 */
[----:B-1----:R-:W-:-:S02]  /*0d90*/  I2FP.F32.U32 R87, UR5 ;  /* 0x0000000500577c45 */ /* 0x002fc40008201000 */
[----:B------:R-:W-:-:S05]  /*0da0*/  CS2R.32 R3, SR_CgaSize ;  /* 0x0000000000037805 */ /* 0x000fca0000008a00 */
[----:B------:R-:W-:-:S06]  /*0db0*/  IMAD R3, R3, -0xa0, RZ ;  /* 0xffffff6003037824 */ /* 0x000fcc00078e02ff */
[----:B------:R-:W1:Y:S01]  /*0dc0*/  LDC R3, c[0x0][R3+0x2a0] ;  /* 0x0000a80003037b82 */ /* 0x000e620000000800 */
[----:B------:R-:W-:Y:S01]  /*0dd0*/  MOV R15, UR5 ;  /* 0x00000005000f7c02 */ /* 0x000fe20008000f00 */
[----:B--2---:R-:W-:Y:S01]  /*0de0*/  FMUL R87, R87, UR9 ;  /* 0x0000000957577c20 */ /* 0x004fe20008400000 */
[----:B----4-:R-:W-:Y:S02]  /*0df0*/  I2FP.F32.U32 R86, UR4 ;  /* 0x0000000400567c45 */ /* 0x010fe40008201000 */
[----:B------:R-:W-:-:S05]  /*0e00*/  CS2R.32 R2, SR_CgaSize ;  /* 0x0000000000027805 */ /* 0x000fca0000008a00 */
[----:B------:R-:W-:-:S06]  /*0e10*/  IMAD R2, R2, -0xa0, RZ ;  /* 0xffffff6002027824 */ /* 0x000fcc00078e02ff */
[----:B------:R-:W2:Y:S01]  /*0e20*/  LDC R2, c[0x0][R2+0x2a4] ;  /* 0x0000a90002027b82 */ /* 0x000ea20000000800 */
[----:B------:R-:W-:Y:S01]  /*0e30*/  MOV R14, UR4 ;  /* 0x00000004000e7c02 */ /* 0x000fe20008000f00 */
[----:B------:R-:W4:Y:S01]  /*0e40*/  F2I.U32.TRUNC.NTZ R87, R87 ;  /* 0x0000005700577305 */ /* 0x000f22000020f000 */
[----:B---3--:R-:W-:-:S05]  /*0e50*/  FMUL R86, R86, UR7 ;  /* 0x0000000756567c20 */ /* 0x008fca0008400000 */
[----:B------:R-:W-:Y:S01]  /*0e60*/  BAR.SYNC.DEFER_BLOCKING 0x0 ;  /* 0x0000000000007b1d */ /* 0x000fe20000010000 */
[----:B------:R-:W-:-:S05]  /*0e70*/  ISETP.GE.AND P0, PT, R10, 0x1, PT ;  /* 0x000000010a00780c */ /* 0x000fca0003f06270 */
[----:B------:R-:W3:Y:S02]  /*0e80*/  F2I.U32.TRUNC.NTZ R86, R86 ;  /* 0x0000005600567305 */ /* 0x000ee4000020f000 */
[----:B------:R-:W2:Y:S01]  /*0e90*/  S2UR UR36, SR_CTAID.Z ;  /* 0x00000000002479c3 */ /* 0x000ea20000002700 */
[----:B----4-:R-:W-:-:S05]  /*0ea0*/  IADD3 R87, PT, PT, -R87, RZ, RZ ;  /* 0x000000ff57577210 */ /* 0x010fca0007ffe1ff */
[----:B-1----:R-:W-:Y:S01]  /*0eb0*/  IMAD R87, R3, R87, UR5 ;  /* 0x0000000503577e24 */ /* 0x002fe2000f8e0257 */
[----:B---3--:R-:W-:-:S05]  /*0ec0*/  IADD3 R86, PT, PT, -R86, RZ, RZ ;  /* 0x000000ff56567210 */ /* 0x008fca0007ffe1ff */
[----:B--2---:R-:W-:Y:S01]  /*0ed0*/  IMAD R86, R2, R86, UR4 ;  /* 0x0000000402567e24 */ /* 0x004fe2000f8e0256 */
[----:B------:R-:W-:Y:S06]  /*0ee0*/  @!P0 BRA `(.L_x_15) ;  /* 0x0000000000b88947 */ /* 0x000fec0003800000 */
[----:B------:R-:W1:Y:S01]  /*0ef0*/  LDC.64 R4, c[0x0][0xb18] ;  /* 0x0002c600ff047b82 */ /* 0x000e620000000a00 */
[----:B------:R-:W-:-:S07]  /*0f00*/  ISETP.NE.AND P0, PT, R10, 0x1, PT ;  /* 0x000000010a00780c */ /* 0x000fce0003f05270 */
[----:B------:R-:W2:Y:S08]  /*0f10*/  LDC R9, c[0x0][0xb0c] ;  /* 0x0002c300ff097b82 */ /* 0x000eb00000000800 */
[----:B------:R-:W3:Y:S08]  /*0f20*/  LDC R12, c[0x0][0x370] ;  /* 0x0000dc00ff0c7b82 */ /* 0x000ef00000000800 */
[----:B------:R-:W4:Y:S01]  /*0f30*/  LDC R11, c[0x0][0x374] ;  /* 0x0000dd00ff0b7b82 */ /* 0x000f220000000800 */
[----:B-1----:R-:W-:-:S07]  /*0f40*/  ISETP.NE.AND P1, PT, R4, 0x1, PT ;  /* 0x000000010400780c */ /* 0x002fce0003f25270 */
[----:B------:R-:W3:Y:S01]  /*0f50*/  LDC.64 R6, c[0x0][0xb10] ;  /* 0x0002c400ff067b82 */ /* 0x000ee20000000a00 */
[----:B--2---:R-:W-:-:S07]  /*0f60*/  ISETP.NE.AND P2, PT, R9, 0x1, PT ;  /* 0x000000010900780c */ /* 0x004fce0003f45270 */
[----:B------:R-:W1:Y:S08]  /*0f70*/  LDC R8, c[0x0][0xb20] ;  /* 0x0002c800ff087b82 */ /* 0x000e700000000800 */
[----:B------:R-:W2:Y:S01]  /*0f80*/  LDC.64 R2, c[0x0][0xb28] ;  /* 0x0002ca00ff027b82 */ /* 0x000ea20000000a00 */
[----:B----4-:R-:W-:-:S04]  /*0f90*/  IMAD.HI.U32 R13, R11, R5, RZ ;  /* 0x000000050b0d7227 */ /* 0x010fc800078e00ff */
[----:B------:R-:W-:-:S04]  /*0fa0*/  IMAD.HI.U32 R5, R14, R5, RZ ;  /* 0x000000050e057227 */ /* 0x000fc800078e00ff */
[----:B---3--:R-:W-:-:S05]  /*0fb0*/  IMAD.HI.U32 R16, R12, R6, RZ ;  /* 0x000000060c107227 */ /* 0x008fca00078e00ff */
[-C--:B------:R-:W-:Y:S01]  /*0fc0*/  @P2 SHF.R.U32.HI R12, RZ, R7.reuse, R16 ;  /* 0x00000007ff0c2219 */ /* 0x080fe20000011610 */
[----:B------:R-:W-:Y:S01]  /*0fd0*/  IMAD.HI.U32 R16, R15, R6, RZ ;  /* 0x000000060f107227 */ /* 0x000fe200078e00ff */
[-C--:B-1----:R-:W-:Y:S02]  /*0fe0*/  @P1 SHF.R.U32.HI R11, RZ, R8.reuse, R13 ;  /* 0x00000008ff0b1219 */ /* 0x082fe4000001160d */
[----:B------:R-:W-:Y:S02]  /*0ff0*/  SHF.R.U32.HI R5, RZ, R8, R5 ;  /* 0x00000008ff057219 */ /* 0x000fe40000011605 */
[----:B------:R-:W-:Y:S02]  /*1000*/  SHF.R.U32.HI R16, RZ, R7, R16 ;  /* 0x00000007ff107219 */ /* 0x000fe40000011610 */
[----:B------:R-:W-:Y:S01]  /*1010*/  SEL R5, R14, R5, !P1 ;  /* 0x000000050e057207 */ /* 0x000fe20004800000 */
[----:B--2---:R-:W-:Y:S01]  /*1020*/  IMAD.HI.U32 R13, R11, R2, RZ ;  /* 0x000000020b0d7227 */ /* 0x004fe200078e00ff */
[----:B------:R-:W-:-:S03]  /*1030*/  SEL R16, R15, R16, !P2 ;  /* 0x000000100f107207 */ /* 0x000fc60005000000 */
[----:B------:R-:W-:Y:S01]  /*1040*/  IMAD.HI.U32 R6, R12, R2, RZ ;  /* 0x000000020c067227 */ /* 0x000fe200078e00ff */
[----:B------:R-:W-:-:S04]  /*1050*/  @P0 SHF.R.U32.HI R11, RZ, R3, R13 ;  /* 0x00000003ff0b0219 */ /* 0x000fc8000001160d */
[----:B------:R-:W-:Y:S01]  /*1060*/  @P0 SHF.R.U32.HI R12, RZ, R3, R6 ;  /* 0x00000003ff0c0219 */ /* 0x000fe20000011606 */
[----:B------:R-:W-:-:S04]  /*1070*/  IMAD R11, R11, R10, RZ ;  /* 0x0000000a0b0b7224 */ /* 0x000fc800078e02ff */
[----:B------:R-:W-:Y:S01]  /*1080*/  IMAD R6, R12, R10, RZ ;  /* 0x0000000a0c067224 */ /* 0x000fe200078e02ff */
[----:B------:R-:W-:-:S04]  /*1090*/  ISETP.GE.AND P1, PT, R5, R11, PT ;  /* 0x0000000b0500720c */ /* 0x000fc80003f26270 */
[----:B------:R-:W-:Y:S01]  /*10a0*/  ISETP.GE.OR P1, PT, R16, R6, P1 ;  /* 0x000000061000720c */ /* 0x000fe20000f26670 */
[----:B------:R-:W-:-:S05]  /*10b0*/  IMAD.HI.U32 R6, R5, R2, RZ ;  /* 0x0000000205067227 */ /* 0x000fca00078e00ff */
[----:B------:R-:W-:-:S04]  /*10c0*/  SHF.R.U32.HI R6, RZ, R3, R6 ;  /* 0x00000003ff067219 */ /* 0x000fc80000011606 */
[----:B------:R-:W-:-:S03]  /*10d0*/  SEL R6, R5, R6, !P0 ;  /* 0x0000000605067207 */ /* 0x000fc60004000000 */
[----:B------:R-:W-:Y:S01]  /*10e0*/  @!P1 IMAD.HI.U32 R7, R16, R2, RZ ;  /* 0x0000000210079227 */ /* 0x000fe200078e00ff */
[----:B------:R-:W-:-:S04]  /*10f0*/  IADD3 R2, PT, PT, -R6, RZ, RZ ;  /* 0x000000ff06027210 */ /* 0x000fc80007ffe1ff */
[----:B------:R-:W-:Y:S01]  /*1100*/  @!P1 SHF.R.U32.HI R3, RZ, R3, R7 ;  /* 0x00000003ff039219 */ /* 0x000fe20000011607 */
[----:B------:R-:W-:Y:S01]  /*1110*/  IMAD R2, R10, R2, R5 ;  /* 0x000000020a027224 */ /* 0x000fe200078e0205 */
[----:B------:R-:W-:Y:S02]  /*1120*/  IADD3 R7, PT, PT, -R5, RZ, RZ ;  /* 0x000000ff05077210 */ /* 0x000fe40007ffe1ff */
[----:B------:R-:W-:-:S03]  /*1130*/  @!P1 SEL R3, R16, R3, !P0 ;  /* 0x0000000310039207 */ /* 0x000fc60004000000 */
[----:B------:R-:W-:Y:S02]  /*1140*/  IMAD R7, R4, R7, R14 ;  /* 0x0000000704077224 */ /* 0x000fe400078e020e */
[--C-:B------:R-:W-:Y:S02]  /*1150*/  @!P1 IMAD.IADD R6, R6, 0x1, -R3.reuse ;  /* 0x0000000106069824 */ /* 0x100fe400078e0a03 */
[----:B------:R-:W-:Y:S01]  /*1160*/  @!P1 IMAD R3, R2, R12, R3 ;  /* 0x0000000c02039224 */ /* 0x000fe200078e0203 */
[----:B------:R-:W-:Y:S01]  /*1170*/  IADD3 R2, PT, PT, -R16, RZ, RZ ;  /* 0x000000ff10027210 */ /* 0x000fe20007ffe1ff */
[----:B------:R-:W-:Y:S02]  /*1180*/  @!P1 IMAD R5, R6, R10, R16 ;  /* 0x0000000a06059224 */ /* 0x000fe400078e0210 */
[----:B------:R-:W-:Y:S02]  /*1190*/  @!P1 IMAD.MOV.U32 R16, RZ, RZ, R3 ;  /* 0x000000ffff109224 */ /* 0x000fe400078e0003 */
[----:B------:R-:W-:-:S02]  /*11a0*/  IMAD R2, R9, R2, R15 ;  /* 0x0000000209027224 */ /* 0x000fc400078e020f */
[----:B------:R-:W-:Y:S02]  /*11b0*/  IMAD R14, R5, R4, R7 ;  /* 0x00000004050e7224 */ /* 0x000fe400078e0207 */
[----:B------:R-:W-:Y:S02]  /*11c0*/  IMAD R15, R16, R9, R2 ;  /* 0x00000009100f7224 */ /* 0x000fe400078e0202 */
.L_x_15:
[----:B------:R-:W1:Y:S01]  /*11d0*/  LDCU UR4, c[0x0][0xb30] ;  /* 0x00016600ff0477ac */ /* 0x000e620008000800 */
[----:B------:R-:W2:Y:S08]  /*11e0*/  S2UR UR37, SR_CgaCtaId ;  /* 0x00000000002579c3 */ /* 0x000eb00000008800 */
[----:B------:R-:W3:Y:S01]  /*11f0*/  LDC R40, c[0x0][0xb24] ;  /* 0x0002c900ff287b82 */ /* 0x000ee20000000800 */
[----:B-1----:R-:W-:-:S09]  /*1200*/  UISETP.NE.AND UP1, UPT, UR4, 0x1, UPT ;  /* 0x000000010400788c */ /* 0x002fd2000bf25270 */
[----:B--2---:R-:W-:Y:S05]  /*1210*/  BRA.U UP1, `(.L_x_16) ;  /* 0x0000000101407547 */ /* 0x004fea000b800000 */
[----:B------:R-:W1:Y:S08]  /*1220*/  LDC.64 R4, c[0x0][0xb10] ;  /* 0x0002c400ff047b82 */ /* 0x000e700000000a00 */
[----:B------:R-:W2:Y:S08]  /*1230*/  LDC.64 R2, c[0x0][0xb18] ;  /* 0x0002c600ff027b82 */ /* 0x000eb00000000a00 */
[----:B------:R-:W4:Y:S08]  /*1240*/  LDC R6, c[0x0][0xb20] ;  /* 0x0002c800ff067b82 */ /* 0x000f300000000800 */
[----:B------:R-:W3:Y:S01]  /*1250*/  LDC R7, c[0x0][0xb0c] ;  /* 0x0002c300ff077b82 */ /* 0x000ee20000000800 */
[----:B-1----:R-:W-:-:S05]  /*1260*/  IMAD.HI.U32 R4, R15, R4, RZ ;  /* 0x000000040f047227 */ /* 0x002fca00078e00ff */
[----:B------:R-:W-:Y:S01]  /*1270*/  SHF.R.U32.HI R4, RZ, R5, R4 ;  /* 0x00000005ff047219 */ /* 0x000fe20000011604 */
[----:B--2---:R-:W-:Y:S01]  /*1280*/  IMAD.HI.U32 R3, R14, R3, RZ ;  /* 0x000000030e037227 */ /* 0x004fe200078e00ff */
[----:B------:R-:W-:-:S04]  /*1290*/  ISETP.NE.AND P0, PT, R2, 0x1, PT ;  /* 0x000000010200780c */ /* 0x000fc80003f05270 */
[----:B----4-:R-:W-:-:S04]  /*12a0*/  SHF.R.U32.HI R3, RZ, R6, R3 ;  /* 0x00000006ff037219 */ /* 0x010fc80000011603 */
[----:B------:R-:W-:Y:S02]  /*12b0*/  SEL R3, R14, R3, !P0 ;  /* 0x000000030e037207 */ /* 0x000fe40004000000 */
[----:B---3--:R-:W-:-:S04]  /*12c0*/  ISETP.NE.AND P1, PT, R7, 0x1, PT ;  /* 0x000000010700780c */ /* 0x008fc80003f25270 */
[----:B------:R-:W-:-:S05]  /*12d0*/  SEL R4, R15, R4, !P1 ;  /* 0x000000040f047207 */ /* 0x000fca0004800000 */
[----:B------:R-:W-:Y:S02]  /*12e0*/  IMAD.IADD R5, R3, 0x1, -R4 ;  /* 0x0000000103057824 */ /* 0x000fe400078e0a04 */
[----:B------:R-:W-:Y:S02]  /*12f0*/  IMAD.IADD R3, R4, 0x1, -R3 ;  /* 0x0000000104037824 */ /* 0x000fe400078e0a03 */
[----:B------:R-:W-:Y:S02]  /*1300*/  IMAD R15, R5, R7, R15 ;  /* 0x00000007050f7224 */ /* 0x000fe400078e020f */
[----:B------:R-:W-:-:S07]  /*1310*/  IMAD R14, R3, R2, R14 ;  /* 0x00000002030e7224 */ /* 0x000fce00078e020e */
.L_x_16:
[----:B------:R-:W-:Y:S01]  /*1320*/  BAR.SYNC.DEFER_BLOCKING 0x0 ;  /* 0x0000000000007b1d */ /* 0x000fe20000010000 */
[----:B------:R-:W-:Y:S01]  /*1330*/  UISETP.NE.AND UP1, UPT, UR8, 0x2, UPT ;  /* 0x000000020800788c */ /* 0x000fe2000bf25270 */
[----:B------:R-:W-:Y:S02]  /*1340*/  ISETP.NE.OR P5, PT, R0, 0x2, !P5 ;  /* 0x000000020000780c */ /* 0x000fe40006fa5670 */
[----:B------:R-:W-:-:S06]  /*1350*/  LOP3.LUT R2, R101, 0x1f, RZ, 0xc0, !PT ;  /* 0x0000001f65027812 */ /* 0x000fcc00078ec0ff */
[----:B------:R-:W-:Y:S05]  /*1360*/  BRA.U UP1, `(.L_x_17) ;  /* 0x00000011016c7547 */ /* 0x000fea000b800000 */
[----:B------:R-:W1:Y:S01]  /*1370*/  LDCU UR13, c[0x0][0x38c] ;  /* 0x00007180ff0d77ac */ /* 0x000e620008000800 */
[----:B------:R-:W2:Y:S01]  /*1380*/  LDC R8, c[0x0][0x370] ;  /* 0x0000dc00ff087b82 */ /* 0x000ea20000000800 */
[----:B------:R-:W-:Y:S01]  /*1390*/  PLOP3.LUT P1, PT, PT, PT, UP2, 0x80, 0x8 ;  /* 0x000000000008781c */ /* 0x000fe20003f2f028 */
[----:B------:R-:W-:Y:S01]  /*13a0*/  IMAD.MOV.U32 R17, RZ, RZ, 0x1 ;  /* 0x00000001ff117424 */ /* 0x000fe200078e00ff */
[----:B------:R-:W-:Y:S01]  /*13b0*/  ISETP.EQ.OR P4, PT, R2, RZ, P5 ;  /* 0x000000ff0200720c */ /* 0x000fe20002f82670 */
[----:B------:R-:W-:Y:S01]  /*13c0*/  IMAD.MOV.U32 R16, RZ, RZ, RZ ;  /* 0x000000ffff107224 */ /* 0x000fe200078e00ff */
[----:B------:R-:W-:Y:S02]  /*13d0*/  PLOP3.LUT P1, PT, P1, PT, PT, 0x8, 0x80 ;  /* 0x000000000080781c */ /* 0x000fe40000f2e170 */
[----:B------:R-:W-:Y:S01]  /*13e0*/  CS2R R12, SRZ ;  /* 0x00000000000c7805 */ /* 0x000fe2000001ff00 */
[----:B------:R-:W-:Y:S01]  /*13f0*/  IMAD.MOV.U32 R11, RZ, RZ, 0x1 ;  /* 0x00000001ff0b7424 */ /* 0x000fe200078e00ff */
[----:B------:R-:W4:Y:S01]  /*1400*/  LDC R0, c[0x0][0x374] ;  /* 0x0000dd00ff007b82 */ /* 0x000f220000000800 */
[----:B------:R-:W2:Y:S01]  /*1410*/  LDCU.64 UR22, c[0x0][0x348] ;  /* 0x00006900ff1677ac */ /* 0x000ea20008000a00 */
[----:B------:R-:W-:Y:S01]  /*1420*/  UMOV UR6, URZ ;  /* 0x000000ff00067c82 */ /* 0x000fe20008000000 */
[----:B-1----:R-:W-:-:S04]  /*1430*/  UIADD3 UR5, UPT, UPT, UR13, 0x7f, URZ ;  /* 0x0000007f0d057890 */ /* 0x002fc8000fffe0ff */
[----:B------:R-:W-:-:S04]  /*1440*/  USHF.R.S32.HI UR4, URZ, 0x1f, UR5 ;  /* 0x0000001fff047899 */ /* 0x000fc80008011405 */
[----:B------:R-:W-:-:S04]  /*1450*/  ULEA.HI UR4, UR4, UR5, URZ, 0x7 ;  /* 0x0000000504047291 */ /* 0x000fc8000f8f38ff */
[----:B------:R-:W-:Y:S02]  /*1460*/  USHF.R.S32.HI UR15, URZ, 0x7, UR4 ;  /* 0x00000007ff0f7899 */ /* 0x000fe40008011404 */
[----:B------:R-:W-:Y:S02]  /*1470*/  UIADD3 UR4, UPT, UPT, UR13, -0x1, URZ ;  /* 0xffffffff0d047890 */ /* 0x000fe4000fffe0ff */
[----:B------:R-:W-:Y:S02]  /*1480*/  UISETP.LT.U32.AND UP0, UPT, UR15, 0x2, UPT ;  /* 0x000000020f00788c */ /* 0x000fe4000bf01070 */
[----:B------:R-:W-:Y:S02]  /*1490*/  UISETP.GE.U32.AND UP1, UPT, UR4, -0xff, UPT ;  /* 0xffffff010400788c */ /* 0x000fe4000bf26070 */
[----:B------:R-:W-:Y:S02]  /*14a0*/  USEL UR14, UR15, 0x2, UP0 ;  /* 0x000000020f0e7887 */ /* 0x000fe40008000000 */
[----:B------:R-:W-:-:S02]  /*14b0*/  UIADD3 UR13, UPT, UPT, UR13, 0xfe, URZ ;  /* 0x000000fe0d0d7890 */ /* 0x000fc4000fffe0ff */
[----:B------:R-:W-:Y:S02]  /*14c0*/  UIADD3 UR5, UPT, UPT, UR14, -0x1, URZ ;  /* 0xffffffff0e057890 */ /* 0x000fe4000fffe0ff */
[----:B------:R-:W-:-:S03]  /*14d0*/  UIADD3 UR7, UPT, UPT, UR15, -UR14, URZ ;  /* 0x8000000e0f077290 */ /* 0x000fc6000fffe0ff */
[----:B------:R-:W-:-:S04]  /*14e0*/  @UP1 UIADD3 UR5, UPT, UPT, UR14, URZ, URZ ;  /* 0x000000ff0e051290 */ /* 0x000fc8000fffe0ff */
[----:B--2---:R-:W-:-:S12]  /*14f0*/  UIADD3 UR5, UPT, UPT, UR5, 0x1, URZ ;  /* 0x0000000105057890 */ /* 0x004fd8000fffe0ff */
.L_x_35:
[----:B------:R-:W-:Y:S01]  /*1500*/  UISETP.NE.AND UP0, UPT, UR37, URZ, UPT ;  /* 0x000000ff2500728c */ /* 0x000fe2000bf05270 */
[----:B------:R-:W1:Y:S08]  /*1510*/  S2UR UR37, SR_CgaCtaId ;  /* 0x00000000002579c3 */ /* 0x000e700000008800 */
[----:B------:R-:W-:Y:S05]  /*1520*/  BRA.U UP0, `(.L_x_18) ;  /* 0x0000000100347547 */ /* 0x000fea000b800000 */
[----:B------:R-:W2:Y:S01]  /*1530*/  S2R R2, SR_CgaCtaId ;  /* 0x0000000000027919 */ /* 0x000ea20000008800 */
[----:B------:R-:W-:-:S04]  /*1540*/  MOV R3, 0x400 ;  /* 0x0000040000037802 */ /* 0x000fc80000000f00 */
[----:B--2---:R-:W-:Y:S02]  /*1550*/  LEA R2, R2, R3, 0x18 ;  /* 0x0000000302027211 */ /* 0x004fe400078ec0ff */
[----:B------:R-:W-:-:S03]  /*1560*/  SHF.L.U32 R3, R11, 0x1f, RZ ;  /* 0x0000001f0b037819 */ /* 0x000fc600000006ff */
[----:B------:R-:W-:-:S04]  /*1570*/  IMAD R2, R12, 0x8, R2 ;  /* 0x000000080c027824 */ /* 0x000fc800078e0202 */
[----:B------:R-:W2:Y:S02]  /*1580*/  SYNCS.PHASECHK.TRANS64.TRYWAIT P0, [R2+URZ+0xe0], R3 ;  /* 0x0000e003020075a7 */ /* 0x000ea400080011ff */
[----:B--2---:R-:W-:Y:S05]  /*1590*/  @!P0 BRA `(.L_x_19) ;  /* 0x0000007800a08947 */ /* 0x004fea0003800000 */
.L_x_129:
[----:B------:R-:W-:Y:S01]  /*15a0*/  VIADD R12, R12, 0x1 ;  /* 0x000000010c0c7836 */ /* 0x000fe20000000000 */
[----:B------:R2:W-:Y:S04]  /*15b0*/  SYNCS.ARRIVE.TRANS64.A1T0 RZ, [R2+URZ+0xd0], RZ ;  /* 0x0000d0ff02ff79a7 */ /* 0x0005e800081000ff */
[----:B------:R-:W-:-:S04]  /*15c0*/  ISETP.NE.AND P0, PT, R12, 0x2, PT ;  /* 0x000000020c00780c */ /* 0x000fc80003f05270 */
[----:B------:R-:W-:Y:S02]  /*15d0*/  SEL R12, R12, RZ, P0 ;  /* 0x000000ff0c0c7207 */ /* 0x000fe40000000000 */
[----:B--2---:R-:W-:-:S04]  /*15e0*/  SEL R2, RZ, 0x1, P0 ;  /* 0x00000001ff027807 */ /* 0x004fc80000000000 */
[----:B------:R-:W-:-:S07]  /*15f0*/  LOP3.LUT R11, R11, R2, RZ, 0x3c, !PT ;  /* 0x000000020b0b7212 */ /* 0x000fce00078e3cff */
.L_x_18:
[----:B------:R-:W-:Y:S01]  /*1600*/  UMOV UR4, 0x400 ;  /* 0x0000040000047882 */ /* 0x000fe20000000000 */
[----:B------:R-:W-:Y:S01]  /*1610*/  SHF.L.U32 R2, R17, 0x1f, RZ ;  /* 0x0000001f11027819 */ /* 0x000fe200000006ff */
[----:B-1----:R-:W-:Y:S01]  /*1620*/  ULEA UR4, UR37, UR4, 0x18 ;  /* 0x0000000425047291 */ /* 0x002fe2000f8ec0ff */
[----:B------:R-:W-:Y:S01]  /*1630*/  R2UR UR35, R15 ;  /* 0x000000000f2372ca */ /* 0x000fe200000e0000 */
[----:B------:R-:W-:Y:S01]  /*1640*/  UISETP.GE.U32.AND UP0, UPT, UR13, 0xff, UPT ;  /* 0x000000ff0d00788c */ /* 0x000fe2000bf06070 */
[----:B------:R-:W-:Y:S01]  /*1650*/  R2UR UR19, R14 ;  /* 0x000000000e1372ca */ /* 0x000fe200000e0000 */
[----:B------:R-:W-:Y:S01]  /*1660*/  ULEA UR8, UR6, UR4, 0x3 ;  /* 0x0000000406087291 */ /* 0x000fe2000f8e18ff */
[----:B------:R-:W-:-:S08]  /*1670*/  UMOV UR29, URZ ;  /* 0x000000ff001d7c82 */ /* 0x000fd00008000000 */
[----:B------:R1:W2:Y:S01]  /*1680*/  SYNCS.PHASECHK.TRANS64.TRYWAIT P0, [UR8+0x10], R2 ;  /* 0x00001002ff0075a7 */ /* 0x0002a20008001108 */
[----:B------:R-:W-:Y:S02]  /*1690*/  USHF.L.U32 UR35, UR35, 0x6, URZ ;  /* 0x0000000623237899 */ /* 0x000fe400080006ff */
[----:B------:R-:W-:Y:S01]  /*16a0*/  USHF.L.U32 UR19, UR19, 0x8, URZ ;  /* 0x0000000813137899 */ /* 0x000fe200080006ff */
[----:B------:R-:W-:Y:S11]  /*16b0*/  BRA.U !UP0, `(.L_x_20) ;  /* 0x0000000108d87547 */ /* 0x000ff6000b800000 */
[----:B------:R-:W-:Y:S01]  /*16c0*/  UMOV UR21, URZ ;  /* 0x000000ff00157c82 */ /* 0x000fe20008000000 */
[----:B------:R-:W-:-:S05]  /*16d0*/  UMOV UR42, UR6 ;  /* 0x00000006002a7c82 */ /* 0x000fca0008000000 */
.L_x_25:
[----:B-1----:R-:W-:Y:S01]  /*16e0*/  ULEA UR33, UR42, UR4, 0x3 ;  /* 0x000000042a217291 */ /* 0x002fe2000f8e18ff */
[----:B--2---:R-:W-:Y:S01]  /*16f0*/  @!P5 MOV R3, 0x14000 ;  /* 0x000140000003d802 */ /* 0x004fe20000000f00 */
[----:B--2---:R-:W-:Y:S10]  /*1700*/  @P0 BRA `(.L_x_21) ;  /* 0x00000000000c0947 */ /* 0x004ff40003800000 */
[----:B------:R-:W-:-:S04]  /*1710*/  SHF.L.U32 R4, R17, 0x1f, RZ ;  /* 0x0000001f11047819 */ /* 0x000fc800000006ff */
[----:B------:R-:W2:Y:S02]  /*1720*/  SYNCS.PHASECHK.TRANS64.TRYWAIT P0, [UR33+0x10], R4 ;  /* 0x00001004ff0075a7 */ /* 0x000ea40008001121 */
[----:B--2---:R-:W-:Y:S05]  /*1730*/  @!P0 BRA `(.L_x_22) ;  /* 0x00000078004c8947 */ /* 0x004fea0003800000 */
.L_x_21:
[----:B------:R2:W-:Y:S01]  /*1740*/  @!P5 SYNCS.ARRIVE.TRANS64 RZ, [UR33], R3 ;  /* 0x00000003ffffd9a7 */ /* 0x0005e20008000021 */
[----:B------:R-:W-:Y:S04]  /*1750*/  BSSY.RECONVERGENT B0, `(.L_x_23) ;  /* 0x0000003000007945 */ /* 0x000fe80003800200 */
[----:B------:R-:W-:Y:S05]  /*1760*/  @P4 BRA `(.L_x_24) ;  /* 0x0000000000044947 */ /* 0x000fea0003800000 */
[----:B------:R-:W-:Y:S05]  /*1770*/  BPT.TRAP 0x1 ;  /* 0x000000040000795c */ /* 0x000fea0000300000 */
.L_x_24:
[----:B------:R-:W-:Y:S05]  /*1780*/  BSYNC.RECONVERGENT B0 ;  /* 0x0000000000007941 */ /* 0x000fea0003800200 */
.L_x_23:
[----:B------:R-:W-:Y:S02]  /*1790*/  UIADD3 UR6, UPT, UPT, UR42, 0x1, URZ ;  /* 0x000000012a067890 */ /* 0x000fe4000fffe0ff */
[----:B------:R-:W-:Y:S02]  /*17a0*/  ULEA UR24, UR42, UR4, 0xe ;  /* 0x000000042a187291 */ /* 0x000fe4000f8e70ff */
[----:B------:R-:W-:Y:S02]  /*17b0*/  UISETP.NE.AND UP0, UPT, UR6, 0x2, UPT ;  /* 0x000000020600788c */ /* 0x000fe4000bf05270 */
[----:B------:R-:W-:Y:S02]  /*17c0*/  UIADD3 UR40, UP1, UPT, UR22, 0x80, URZ ;  /* 0x0000008016287890 */ /* 0x000fe4000ff3e0ff */
[----:B------:R-:W-:Y:S02]  /*17d0*/  USEL UR9, URZ, 0x1, UP0 ;  /* 0x00000001ff097887 */ /* 0x000fe40008000000 */
[----:B------:R-:W-:-:S02]  /*17e0*/  USEL UR6, UR6, URZ, UP0 ;  /* 0x000000ff06067287 */ /* 0x000fc40008000000 */
[----:B------:R-:W-:Y:S02]  /*17f0*/  USHF.L.U32 UR34, UR21, 0x7, URZ ;  /* 0x0000000715227899 */ /* 0x000fe400080006ff */
[----:B------:R-:W-:Y:S01]  /*1800*/  ULEA UR8, UR6, UR4, 0x3 ;  /* 0x0000000406087291 */ /* 0x000fe2000f8e18ff */
[----:B------:R-:W-:Y:S01]  /*1810*/  LOP3.LUT R17, R17, UR9, RZ, 0x3c, !PT ;  /* 0x0000000911117c12 */ /* 0x000fe2000f8e3cff */
[----:B------:R-:W-:Y:S02]  /*1820*/  UIADD3 UR38, UP0, UPT, UR22, 0x180, URZ ;  /* 0x0000018016267890 */ /* 0x000fe4000ff1e0ff */
[----:B------:R-:W-:Y:S01]  /*1830*/  UIADD3.X UR41, UPT, UPT, URZ, UR23, URZ, UP1, !UPT ;  /* 0x00000017ff297290 */ /* 0x000fe20008ffe4ff */
[----:B-1----:R-:W-:Y:S01]  /*1840*/  SHF.L.U32 R2, R17, 0x1f, RZ ;  /* 0x0000001f11027819 */ /* 0x002fe200000006ff */
[----:B------:R-:W-:Y:S02]  /*1850*/  UIADD3 UR32, UPT, UPT, UR24, 0x8800, URZ ;  /* 0x0000880018207890 */ /* 0x000fe4000fffe0ff */
[----:B------:R-:W-:Y:S01]  /*1860*/  UIADD3 UR26, UPT, UPT, UR34, 0x40, URZ ;  /* 0x00000040221a7890 */ /* 0x000fe2000fffe0ff */
[----:B------:R1:W1:Y:S01]  /*1870*/  SYNCS.PHASECHK.TRANS64.TRYWAIT P0, [UR8+0x10], R2 ;  /* 0x00001002ff0075a7 */ /* 0x0002620008001108 */
[----:B------:R-:W-:-:S02]  /*1880*/  ULEA UR8, UR42, UR4, 0x10 ;  /* 0x000000042a087291 */ /* 0x000fc4000f8e80ff */
[----:B------:R-:W-:Y:S02]  /*1890*/  UIADD3 UR24, UPT, UPT, UR24, 0xa800, URZ ;  /* 0x0000a80018187890 */ /* 0x000fe4000fffe0ff */
[----:B------:R-:W-:Y:S02]  /*18a0*/  UIADD3.X UR39, UPT, UPT, URZ, UR23, URZ, UP0, !UPT ;  /* 0x00000017ff277290 */ /* 0x000fe400087fe4ff */
[----:B------:R-:W-:Y:S02]  /*18b0*/  UIADD3 UR16, UPT, UPT, UR8, 0x10800, URZ ;  /* 0x0001080008107890 */ /* 0x000fe4000fffe0ff */
[----:B------:R-:W-:Y:S01]  /*18c0*/  UIADD3 UR8, UPT, UPT, UR8, 0x18800, URZ ;  /* 0x0001880008087890 */ /* 0x000fe2000fffe0ff */
[----:B------:R-:W-:Y:S01]  /*18d0*/  UMOV UR30, 0x0 ;  /* 0x00000000001e7882 */ /* 0x000fe20000000000 */
[----:B------:R-:W-:Y:S01]  /*18e0*/  UMOV UR31, 0x10000000 ;  /* 0x10000000001f7882 */ /* 0x000fe20000000000 */
[----:B------:R-:W-:Y:S01]  /*18f0*/  UMOV UR25, UR33 ;  /* 0x0000002100197c82 */ /* 0x000fe20008000000 */
[----:B------:R-:W-:Y:S01]  /*1900*/  UMOV UR27, UR35 ;  /* 0x00000023001b7c82 */ /* 0x000fe20008000000 */
[----:B------:R-:W-:Y:S01]  /*1910*/  UMOV UR28, UR36 ;  /* 0x00000024001c7c82 */ /* 0x000fe20008000000 */
[----:B------:R-:W-:Y:S01]  /*1920*/  UMOV UR17, UR33 ;  /* 0x0000002100117c82 */ /* 0x000fe20008000000 */
[----:B------:R-:W-:Y:S01]  /*1930*/  UMOV UR20, UR36 ;  /* 0x0000002400147c82 */ /* 0x000fe20008000000 */
[----:B------:R-:W-:Y:S01]  /*1940*/  UMOV UR18, UR34 ;  /* 0x0000002200127c82 */ /* 0x000fe20008000000 */
[----:B------:R1:W-:Y:S01]  /*1950*/  UTMALDG.3D [UR32], [UR40], desc[UR30] ;  /* 0x00001e20280075b4 */ /* 0x0003e20008011000 */
[----:B------:R-:W-:Y:S01]  /*1960*/  UMOV UR11, UR19 ;  /* 0x00000013000b7c82 */ /* 0x000fe20008000000 */
[----:B------:R-:W-:Y:S01]  /*1970*/  UMOV UR12, UR36 ;  /* 0x00000024000c7c82 */ /* 0x000fe20008000000 */
[----:B------:R-:W-:Y:S01]  /*1980*/  UMOV UR9, UR33 ;  /* 0x0000002100097c82 */ /* 0x000fe20008000000 */
[----:B------:R-:W-:Y:S01]  /*1990*/  UMOV UR10, UR26 ;  /* 0x0000001a000a7c82 */ /* 0x000fe20008000000 */
[----:B------:R-:W-:Y:S01]  /*19a0*/  UIADD3 UR21, UPT, UPT, UR21, 0x1, URZ ;  /* 0x0000000115157890 */ /* 0x000fe2000fffe0ff */
[----:B------:R-:W-:Y:S01]  /*19b0*/  UMOV UR29, UR5 ;  /* 0x00000005001d7c82 */ /* 0x000fe20008000000 */
[----:B------:R1:W-:Y:S02]  /*19c0*/  UTMALDG.3D [UR24], [UR40], desc[UR30] ;  /* 0x00001e18280075b4 */ /* 0x0003e40008011000 */
[----:B------:R-:W-:Y:S01]  /*19d0*/  UISETP.NE.AND UP0, UPT, UR21, UR5, UPT ;  /* 0x000000051500728c */ /* 0x000fe2000bf05270 */
[----:B------:R-:W-:Y:S01]  /*19e0*/  UMOV UR42, UR6 ;  /* 0x00000006002a7c82 */ /* 0x000fe20008000000 */
[----:B------:R1:W-:Y:S01]  /*19f0*/  UTMALDG.3D [UR16], [UR38], desc[UR30] ;  /* 0x00001e10260075b4 */ /* 0x0003e20008011000 */
[----:B------:R1:W-:Y:S06]  /*1a00*/  UTMALDG.3D [UR8], [UR38], desc[UR30] ;  /* 0x00001e08260075b4 */ /* 0x0003ec0008011000 */
[----:B------:R-:W-:Y:S05]  /*1a10*/  BRA.U UP0, `(.L_x_25) ;  /* 0xfffffffd00307547 */ /* 0x000fea000b83ffff */
.L_x_20:
[----:B-1----:R-:W-:Y:S01]  /*1a20*/  ULEA UR8, UR6, UR4, 0x3 ;  /* 0x0000000406087291 */ /* 0x002fe2000f8e18ff */
[----:B------:R-:W-:Y:S01]  /*1a30*/  SHF.L.U32 R2, R17, 0x1f, RZ ;  /* 0x0000001f11027819 */ /* 0x000fe200000006ff */
[----:B------:R-:W-:Y:S01]  /*1a40*/  @!P1 SYNCS.ARRIVE.TRANS64.A1T0 RZ, [UR4+0x68], RZ ;  /* 0x000068ffffff99a7 */ /* 0x000fe20008100004 */
[----:B------:R-:W-:-:S06]  /*1a50*/  UISETP.GT.AND UP0, UPT, UR15, UR14, UPT ;  /* 0x0000000e0f00728c */ /* 0x000fcc000bf04270 */
[----:B--2---:R1:W2:Y:S03]  /*1a60*/  SYNCS.PHASECHK.TRANS64.TRYWAIT P0, [UR8+0x10], R2 ;  /* 0x00001002ff0075a7 */ /* 0x0042a60008001108 */
[----:B------:R-:W-:Y:S05]  /*1a70*/  BRA.U !UP0, `(.L_x_26) ;  /* 0x0000000108d47547 */ /* 0x000fea000b800000 */
[----:B------:R-:W-:Y:S01]  /*1a80*/  UIADD3 UR21, UPT, UPT, UR7, UR29, URZ ;  /* 0x0000001d07157290 */ /* 0x000fe2000fffe0ff */
[----:B------:R-:W-:-:S11]  /*1a90*/  UMOV UR42, UR6 ;  /* 0x00000006002a7c82 */ /* 0x000fd60008000000 */
.L_x_31:
[----:B-1----:R-:W-:Y:S01]  /*1aa0*/  ULEA UR33, UR42, UR4, 0x3 ;  /* 0x000000042a217291 */ /* 0x002fe2000f8e18ff */
[----:B--2---:R-:W-:Y:S01]  /*1ab0*/  @!P5 MOV R3, 0x14000 ;  /* 0x000140000003d802 */ /* 0x004fe20000000f00 */
[----:B--2---:R-:W-:Y:S10]  /*1ac0*/  @P0 BRA `(.L_x_27) ;  /* 0x00000000000c0947 */ /* 0x004ff40003800000 */
[----:B------:R-:W-:-:S04]  /*1ad0*/  SHF.L.U32 R4, R17, 0x1f, RZ ;  /* 0x0000001f11047819 */ /* 0x000fc800000006ff */
[----:B------:R-:W2:Y:S02]  /*1ae0*/  SYNCS.PHASECHK.TRANS64.TRYWAIT P0, [UR33+0x10], R4 ;  /* 0x00001004ff0075a7 */ /* 0x000ea40008001121 */
[----:B--2---:R-:W-:Y:S05]  /*1af0*/  @!P0 BRA `(.L_x_28) ;  /* 0x0000007400748947 */ /* 0x004fea0003800000 */
.L_x_27:
[----:B------:R2:W-:Y:S01]  /*1b00*/  @!P5 SYNCS.ARRIVE.TRANS64 RZ, [UR33], R3 ;  /* 0x00000003ffffd9a7 */ /* 0x0005e20008000021 */
[----:B------:R-:W-:Y:S04]  /*1b10*/  BSSY.RECONVERGENT B0, `(.L_x_29) ;  /* 0x0000003000007945 */ /* 0x000fe80003800200 */
[----:B------:R-:W-:Y:S05]  /*1b20*/  @P4 BRA `(.L_x_30) ;  /* 0x0000000000044947 */ /* 0x000fea0003800000 */
[----:B------:R-:W-:Y:S05]  /*1b30*/  BPT.TRAP 0x1 ;  /* 0x000000040000795c */ /* 0x000fea0000300000 */
.L_x_30:
[----:B------:R-:W-:Y:S05]  /*1b40*/  BSYNC.RECONVERGENT B0 ;  /* 0x0000000000007941 */ /* 0x000fea0003800200 */
.L_x_29:
        /* <DEDUP_REMOVED lines=32> */
[----:B------:R-:W-:Y:S01]  /*1d50*/  UMOV UR10, UR26 ;  /* 0x0000001a000a7c82 */ /* 0x000fe20008000000 */
[----:B------:R-:W-:Y:S01]  /*1d60*/  UIADD3 UR29, UPT, UPT, UR29, 0x1, URZ ;  /* 0x000000011d1d7890 */ /* 0x000fe2000fffe0ff */
[----:B------:R1:W-:Y:S01]  /*1d70*/  UTMALDG.3D [UR24], [UR40], desc[UR30] ;  /* 0x00001e18280075b4 */ /* 0x0003e20008011000 */
[----:B------:R-:W-:-:S02]  /*1d80*/  UMOV UR42, UR6 ;  /* 0x00000006002a7c82 */ /* 0x000fc40008000000 */
[----:B------:R-:W-:Y:S01]  /*1d90*/  UISETP.NE.AND UP0, UPT, UR29, UR21, UPT ;  /* 0x000000151d00728c */ /* 0x000fe2000bf05270 */
[----:B------:R1:W-:Y:S01]  /*1da0*/  UTMALDG.3D [UR16], [UR38], desc[UR30] ;  /* 0x00001e10260075b4 */ /* 0x0003e20008011000 */
[----:B------:R1:W-:Y:S07]  /*1db0*/  UTMALDG.3D [UR8], [UR38], desc[UR30] ;  /* 0x00001e08260075b4 */ /* 0x0003ee0008011000 */
[----:B------:R-:W-:Y:S05]  /*1dc0*/  BRA.U UP0, `(.L_x_31) ;  /* 0xfffffffd00347547 */ /* 0x000fea000b83ffff */
.L_x_26:
[C---:B-1----:R-:W-:Y:S01]  /*1dd0*/  LEA R2, R16.reuse, UR4, 0x3 ;  /* 0x0000000410027c11 */ /* 0x042fe2000f8e18ff */
[----:B------:R-:W-:Y:S01]  /*1de0*/  NOP ;  /* 0x0000000000007918 */ /* 0x000fe20000000000 */
[----:B--2---:R-:W-:Y:S02]  /*1df0*/  SHF.L.U32 R3, R13, 0x1f, RZ ;  /* 0x0000001f0d037819 */ /* 0x004fe400000006ff */
[----:B------:R-:W-:Y:S02]  /*1e00*/  LEA R4, R16, UR4, 0x4 ;  /* 0x0000000410047c11 */ /* 0x000fe4000f8e20ff */
[----:B------:R-:W1:Y:S02]  /*1e10*/  SYNCS.PHASECHK.TRANS64.TRYWAIT P0, [R2+URZ+0x70], R3 ;  /* 0x00007003020075a7 */ /* 0x000e6400080011ff */
[----:B-1----:R-:W-:Y:S05]  /*1e20*/  @!P0 BRA `(.L_x_32) ;  /* 0x0000007000c08947 */ /* 0x002fea0003800000 */
.L_x_132:
[----:B------:R-:W2:Y:S01]  /*1e30*/  LDS.128 R4, [R4+0x100] ;  /* 0x0001000004047984 */ /* 0x000ea20000000c00 */
[----:B---3--:R-:W-:Y:S01]  /*1e40*/  ISETP.GE.AND P0, PT, R40, 0x1, PT ;  /* 0x000000012800780c */ /* 0x008fe20003f06270 */
[----:B-1----:R-:W-:Y:S01]  /*1e50*/  VIADD R2, R2, 0x80 ;  /* 0x0000008002027836 */ /* 0x002fe20000000000 */
[----:B------:R-:W-:Y:S01]  /*1e60*/  @!PT LDS RZ, [RZ] ;  /* 0x00000000fffff984 */ /* 0x000fe20000000800 */
[----:B------:R-:W-:Y:S01]  /*1e70*/  @!PT LDS RZ, [RZ] ;  /* 0x00000000fffff984 */ /* 0x000fe20000000800 */
[----:B------:R-:W-:Y:S01]  /*1e80*/  @!PT LDS RZ, [RZ] ;  /* 0x00000000fffff984 */ /* 0x000fe20000000800 */
[----:B------:R-:W-:Y:S01]  /*1e90*/  @!PT LDS RZ, [RZ] ;  /* 0x00000000fffff984 */ /* 0x000fe20000000800 */
[----:B------:R1:W-:Y:S06]  /*1ea0*/  MEMBAR.ALL.CTA ;  /* 0x0000000000007992 */ /* 0x0003ec0000008000 */
[----:B-1----:R-:W1:Y:S01]  /*1eb0*/  FENCE.VIEW.ASYNC.S ;  /* 0x00000000000073c6 */ /* 0x002e620000000000 */
[----:B------:R-:W-:-:S04]  /*1ec0*/  PRMT R2, RZ, 0x654, R2 ;  /* 0x00000654ff027816 */ /* 0x000fc80000000002 */
[----:B-1----:R1:W-:Y:S01]  /*1ed0*/  SYNCS.ARRIVE.TRANS64.RED.A1T0 RZ, [R2+URZ], RZ ;  /* 0x000000ff02ff79a7 */ /* 0x0023e200081004ff */
[----:B--2---:R-:W-:-:S13]  /*1ee0*/  LOP3.LUT P2, RZ, R6, 0x1, RZ, 0xc0, !PT ;  /* 0x0000000106ff7812 */ /* 0x004fda000784c0ff */
[----:B------:R-:W-:Y:S01]  /*1ef0*/  @P2 SHF.R.U32.HI R3, RZ, 0x10, R5 ;  /* 0x00000010ff032819 */ /* 0x000fe20000011605 */
[----:B------:R-:W-:Y:S01]  /*1f00*/  VOTEU.ANY UP0, P2 ;  /* 0x0000000000ff7886 */ /* 0x000fe20001000100 */
[----:B------:R-:W-:Y:S02]  /*1f10*/  @P2 MOV R10, R4 ;  /* 0x00000004000a2202 */ /* 0x000fe40000000f00 */
[----:B------:R-:W-:Y:S02]  /*1f20*/  @P2 R2UR.BROADCAST UR8, R3 ;  /* 0x00000000030822ca */ /* 0x000fe400008e0000 */
[----:B------:R-:W-:-:S11]  /*1f30*/  @P2 LOP3.LUT R9, R5, 0xffff, RZ, 0xc0, !PT ;  /* 0x0000ffff05092812 */ /* 0x000fd600078ec0ff */
[----:B------:R-:W-:Y:S01]  /*1f40*/  @UP0 UMOV UR36, UR8 ;  /* 0x0000000800240c82 */ /* 0x000fe20008000000 */
[----:B-1----:R-:W-:Y:S05]  /*1f50*/  @!P0 BRA `(.L_x_33) ;  /* 0x0000000000b88947 */ /* 0x002fea0003800000 */
[----:B------:R-:W4:Y:S01]  /*1f60*/  LDC.64 R4, c[0x0][0xb18] ;  /* 0x0002c600ff047b82 */ /* 0x000f220000000a00 */
[----:B------:R-:W-:-:S07]  /*1f70*/  ISETP.NE.AND P3, PT, R40, 0x1, PT ;  /* 0x000000012800780c */ /* 0x000fce0003f65270 */
[----:B------:R-:W1:Y:S08]  /*1f80*/  LDC.64 R6, c[0x0][0xb10] ;  /* 0x0002c400ff067b82 */ /* 0x000e700000000a00 */
[----:B------:R-:W2:Y:S08]  /*1f90*/  LDC R14, c[0x0][0xb20] ;  /* 0x0002c800ff0e7b82 */ /* 0x000eb00000000800 */
[----:B------:R-:W3:Y:S01]  /*1fa0*/  LDC R15, c[0x0][0xb0c] ;  /* 0x0002c300ff0f7b82 */ /* 0x000ee20000000800 */
[----:B----4-:R-:W-:Y:S01]  /*1fb0*/  IMAD.HI.U32 R19, R0, R5, RZ ;  /* 0x0000000500137227 */ /* 0x010fe200078e00ff */
[----:B------:R-:W-:-:S03]  /*1fc0*/  ISETP.NE.AND P0, PT, R4, 0x1, PT ;  /* 0x000000010400780c */ /* 0x000fc60003f05270 */
[----:B------:R-:W-:-:S03]  /*1fd0*/  IMAD.HI.U32 R5, R9, R5, RZ ;  /* 0x0000000509057227 */ /* 0x000fc600078e00ff */
[----:B------:R-:W4:Y:S01]  /*1fe0*/  LDC.64 R2, c[0x0][0xb28] ;  /* 0x0002ca00ff027b82 */ /* 0x000f220000000a00 */
[----:B-1----:R-:W-:-:S04]  /*1ff0*/  IMAD.HI.U32 R20, R8, R6, RZ ;  /* 0x0000000608147227 */ /* 0x002fc800078e00ff */
[----:B------:R-:W-:Y:S01]  /*2000*/  IMAD.HI.U32 R21, R10, R6, RZ ;  /* 0x000000060a157227 */ /* 0x000fe200078e00ff */
[----:B------:R-:W-:Y:S02]  /*2010*/  SHF.R.U32.HI R20, RZ, R7, R20 ;  /* 0x00000007ff147219 */ /* 0x000fe40000011614 */
[-C--:B--2---:R-:W-:Y:S02]  /*2020*/  SHF.R.U32.HI R19, RZ, R14.reuse, R19 ;  /* 0x0000000eff137219 */ /* 0x084fe40000011613 */
[----:B------:R-:W-:Y:S02]  /*2030*/  SHF.R.U32.HI R5, RZ, R14, R5 ;  /* 0x0000000eff057219 */ /* 0x000fe40000011605 */
[----:B------:R-:W-:Y:S02]  /*2040*/  SEL R19, R0, R19, !P0 ;  /* 0x0000001300137207 */ /* 0x000fe40004000000 */
[----:B------:R-:W-:Y:S02]  /*2050*/  SHF.R.U32.HI R21, RZ, R7, R21 ;  /* 0x00000007ff157219 */ /* 0x000fe40000011615 */
[----:B---3--:R-:W-:-:S02]  /*2060*/  ISETP.NE.AND P1, PT, R15, 0x1, PT ;  /* 0x000000010f00780c */ /* 0x008fc40003f25270 */
[----:B------:R-:W-:Y:S02]  /*2070*/  SEL R5, R9, R5, !P0 ;  /* 0x0000000509057207 */ /* 0x000fe40004000000 */
[----:B------:R-:W-:Y:S02]  /*2080*/  SEL R20, R8, R20, !P1 ;  /* 0x0000001408147207 */ /* 0x000fe40004800000 */
[----:B------:R-:W-:Y:S01]  /*2090*/  SEL R21, R10, R21, !P1 ;  /* 0x000000150a157207 */ /* 0x000fe20004800000 */
[----:B----4-:R-:W-:-:S04]  /*20a0*/  IMAD.HI.U32 R18, R19, R2, RZ ;  /* 0x0000000213127227 */ /* 0x010fc800078e00ff */
        /* <DEDUP_REMOVED lines=10> */
[----:B------:R-:W-:-:S04]  /*2150*/  @!P0 IMAD.HI.U32 R7, R21, R2, RZ ;  /* 0x0000000215078227 */ /* 0x000fc800078e00ff */
[----:B------:R-:W-:Y:S01]  /*2160*/  IMAD.MOV R2, RZ, RZ, -R6 ;  /* 0x000000ffff027224 */ /* 0x000fe200078e0a06 */
[----:B------:R-:W-:Y:S02]  /*2170*/  @!P0 SHF.R.U32.HI R3, RZ, R3, R7 ;  /* 0x00000003ff038219 */ /* 0x000fe40000011607 */
[----:B------:R-:W-:Y:S01]  /*2180*/  IADD3 R7, PT, PT, -R5, RZ, RZ ;  /* 0x000000ff05077210 */ /* 0x000fe20007ffe1ff */
[----:B------:R-:W-:Y:S01]  /*2190*/  IMAD R2, R40, R2, R5 ;  /* 0x0000000228027224 */ /* 0x000fe200078e0205 */
        /* <DEDUP_REMOVED lines=10> */
.L_x_33:
[----:B------:R-:W1:Y:S02]  /*2240*/  LDCU UR8, c[0x0][0xb30] ;  /* 0x00016600ff0877ac */ /* 0x000e640008000800 */
[----:B-1----:R-:W-:-:S09]  /*2250*/  UISETP.NE.AND UP0, UPT, UR8, 0x1, UPT ;  /* 0x000000010800788c */ /* 0x002fd2000bf05270 */
[----:B------:R-:W-:Y:S05]  /*2260*/  BRA.U UP0, `(.L_x_34) ;  /* 0x0000000100407547 */ /* 0x000fea000b800000 */
[----:B------:R-:W1:Y:S08]  /*2270*/  LDC.64 R4, c[0x0][0xb10] ;  /* 0x0002c400ff047b82 */ /* 0x000e700000000a00 */
[----:B------:R-:W2:Y:S08]  /*2280*/  LDC.64 R2, c[0x0][0xb18] ;  /* 0x0002c600ff027b82 */ /* 0x000eb00000000a00 */
[----:B------:R-:W3:Y:S08]  /*2290*/  LDC R6, c[0x0][0xb20] ;  /* 0x0002c800ff067b82 */ /* 0x000ef00000000800 */
[----:B------:R-:W4:Y:S01]  /*22a0*/  LDC R7, c[0x0][0xb0c] ;  /* 0x0002c300ff077b82 */ /* 0x000f220000000800 */
[----:B-1----:R-:W-:-:S05]  /*22b0*/  IMAD.HI.U32 R4, R10, R4, RZ ;  /* 0x000000040a047227 */ /* 0x002fca00078e00ff */
[----:B------:R-:W-:Y:S01]  /*22c0*/  SHF.R.U32.HI R4, RZ, R5, R4 ;  /* 0x00000005ff047219 */ /* 0x000fe20000011604 */
[----:B--2---:R-:W-:Y:S01]  /*22d0*/  IMAD.HI.U32 R3, R9, R3, RZ ;  /* 0x0000000309037227 */ /* 0x004fe200078e00ff */
[----:B------:R-:W-:-:S04]  /*22e0*/  ISETP.NE.AND P0, PT, R2, 0x1, PT ;  /* 0x000000010200780c */ /* 0x000fc80003f05270 */
[----:B---3--:R-:W-:-:S04]  /*22f0*/  SHF.R.U32.HI R3, RZ, R6, R3 ;  /* 0x00000006ff037219 */ /* 0x008fc80000011603 */
[----:B------:R-:W-:Y:S02]  /*2300*/  SEL R3, R9, R3, !P0 ;  /* 0x0000000309037207 */ /* 0x000fe40004000000 */
[----:B----4-:R-:W-:-:S04]  /*2310*/  ISETP.NE.AND P1, PT, R7, 0x1, PT ;  /* 0x000000010700780c */ /* 0x010fc80003f25270 */
[----:B------:R-:W-:-:S05]  /*2320*/  SEL R4, R10, R4, !P1 ;  /* 0x000000040a047207 */ /* 0x000fca0004800000 */
[----:B------:R-:W-:Y:S02]  /*2330*/  IMAD.IADD R5, R3, 0x1, -R4 ;  /* 0x0000000103057824 */ /* 0x000fe400078e0a04 */
[----:B------:R-:W-:Y:S02]  /*2340*/  IMAD.IADD R3, R4, 0x1, -R3 ;  /* 0x0000000104037824 */ /* 0x000fe400078e0a03 */
[----:B------:R-:W-:Y:S02]  /*2350*/  IMAD R10, R5, R7, R10 ;  /* 0x00000007050a7224 */ /* 0x000fe400078e020a */
[----:B------:R-:W-:-:S07]  /*2360*/  IMAD R9, R3, R2, R9 ;  /* 0x0000000203097224 */ /* 0x000fce00078e0209 */
.L_x_34:
[----:B------:R-:W-:Y:S01]  /*2370*/  VIADD R16, R16, 0x1 ;  /* 0x0000000110107836 */ /* 0x000fe20000000000 */
[----:B------:R-:W-:Y:S01]  /*2380*/  PLOP3.LUT P1, PT, PT, PT, PT, 0x80, 0x8 ;  /* 0x000000000008781c */ /* 0x000fe20003f2f070 */
[----:B------:R-:W-:Y:S02]  /*2390*/  IMAD.IADD R15, R10, 0x1, R87 ;  /* 0x000000010a0f7824 */ /* 0x000fe400078e0257 */
[----:B------:R-:W-:Y:S01]  /*23a0*/  IMAD.IADD R14, R9, 0x1, R86 ;  /* 0x00000001090e7824 */ /* 0x000fe200078e0256 */
[----:B------:R-:W-:-:S04]  /*23b0*/  ISETP.NE.AND P0, PT, R16, 0x2, PT ;  /* 0x000000021000780c */ /* 0x000fc80003f05270 */
[----:B------:R-:W-:Y:S02]  /*23c0*/  SEL R2, RZ, 0x1, P0 ;  /* 0x00000001ff027807 */ /* 0x000fe40000000000 */
[----:B------:R-:W-:Y:S02]  /*23d0*/  SEL R16, R16, RZ, P0 ;  /* 0x000000ff10107207 */ /* 0x000fe40000000000 */
[----:B------:R-:W-:Y:S01]  /*23e0*/  LOP3.LUT R13, R13, R2, RZ, 0x3c, !PT ;  /* 0x000000020d0d7212 */ /* 0x000fe200078e3cff */
[----:B------:R-:W-:Y:S06]  /*23f0*/  @P2 BRA `(.L_x_35) ;  /* 0xfffffff000402947 */ /* 0x000fec000383ffff */
[----:B------:R-:W-:Y:S01]  /*2400*/  UIADD3 UR5, UPT, UPT, UR4, 0x10, URZ ;  /* 0x0000001004057890 */ /* 0x000fe2000fffe0ff */
[----:B------:R-:W-:-:S03]  /*2410*/  SHF.L.U32 R2, R17, 0x1f, RZ ;  /* 0x0000001f11027819 */ /* 0x000fc600000006ff */
[----:B------:R-:W-:-:S09]  /*2420*/  ULEA UR4, UR6, UR5, 0x3 ;  /* 0x0000000506047291 */ /* 0x000fd2000f8e18ff */
[----:B------:R-:W1:Y:S02]  /*2430*/  SYNCS.PHASECHK.TRANS64.TRYWAIT P0, [UR4], R2 ;  /* 0x00000002ff0075a7 */ /* 0x000e640008001104 */
[----:B-1----:R-:W-:Y:S05]  /*2440*/  @!P0 BRA `(.L_x_36) ;  /* 0x0000006c004c8947 */ /* 0x002fea0003800000 */
.L_x_134:
[----:B------:R-:W-:-:S04]  /*2450*/  UIADD3 UR6, UPT, UPT, UR6, 0x1, URZ ;  /* 0x0000000106067890 */ /* 0x000fc8000fffe0ff */
[----:B------:R-:W-:-:S04]  /*2460*/  UISETP.NE.AND UP0, UPT, UR6, 0x2, UPT ;  /* 0x000000020600788c */ /* 0x000fc8000bf05270 */
[----:B------:R-:W-:Y:S02]  /*2470*/  USEL UR4, URZ, 0x1, UP0 ;  /* 0x00000001ff047887 */ /* 0x000fe40008000000 */
[----:B------:R-:W-:-:S04]  /*2480*/  USEL UR6, UR6, URZ, UP0 ;  /* 0x000000ff06067287 */ /* 0x000fc80008000000 */
[----:B------:R-:W-:Y:S01]  /*2490*/  ULEA UR6, UR6, UR5, 0x3 ;  /* 0x0000000506067291 */ /* 0x000fe2000f8e18ff */
[----:B-1----:R-:W-:-:S04]  /*24a0*/  LOP3.LUT R2, R17, UR4, RZ, 0x3c, !PT ;  /* 0x0000000411027c12 */ /* 0x002fc8000f8e3cff */
[----:B------:R-:W-:Y:S01]  /*24b0*/  SHF.L.U32 R2, R2, 0x1f, RZ ;  /* 0x0000001f02027819 */ /* 0x000fe200000006ff */
[----:B----4-:R-:W-:-:S07]  /*24c0*/  IMAD.U32 R0, RZ, RZ, UR6 ;  /* 0x00000006ff007e24 */ /* 0x010fce000f8e00ff */
.L_x_37:
[----:B-1----:R1:W2:Y:S02]  /*24d0*/  SYNCS.PHASECHK.TRANS64.TRYWAIT P0, [R0+URZ], R2 ;  /* 0x00000002000075a7 */ /* 0x0022a400080011ff */
[----:B--2---:R-:W-:Y:S05]  /*24e0*/  @!P0 NANOSLEEP.SYNCS 0x989680 ;  /* 0x009896800000895d */ /* 0x004fea0003900000 */
[----:B------:R-:W2:Y:S02]  /*24f0*/  @!P0 SYNCS.PHASECHK.TRANS64 P0, [R0+URZ], R2 ;  /* 0x00000002000085a7 */ /* 0x000ea400080010ff */
[----:B--2---:R-:W-:Y:S05]  /*2500*/  @P0 EXIT ;  /* 0x000000000000094d */ /* 0x004fea0003800000 */
[----:B------:R-:W-:Y:S05]  /*2510*/  BRA `(.L_x_37) ;  /* 0xfffffffc00ec7947 */ /* 0x000fea000383ffff */
.L_x_17:
[----:B------:R-:W-:-:S04]  /*2520*/  UISETP.NE.AND UP1, UPT, UR37, URZ, UPT ;  /* 0x000000ff2500728c */ /* 0x000fc8000bf25270 */
[----:B------:R-:W-:-:S09]  /*2530*/  UISETP.NE.OR UP1, UPT, UR8, 0x1, UP1 ;  /* 0x000000010800788c */ /* 0x000fd20008f25670 */
[----:B------:R-:W-:Y:S05]  /*2540*/  BRA.U UP1, `(.L_x_38) ;  /* 0x0000000501487547 */ /* 0x000fea000b800000 */
[----:B------:R-:W-:Y:S01]  /*2550*/  ISETP.NE.AND P2, PT, R2, RZ, PT ;  /* 0x000000ff0200720c */ /* 0x000fe20003f45270 */
[----:B------:R-:W-:Y:S01]  /*2560*/  IMAD.MOV.U32 R12, RZ, RZ, 0x1 ;  /* 0x00000001ff0c7424 */ /* 0x000fe200078e00ff */
[----:B------:R-:W-:Y:S02]  /*2570*/  CS2R R10, SRZ ;  /* 0x00000000000a7805 */ /* 0x000fe4000001ff00 */
[----:B------:R-:W-:Y:S01]  /*2580*/  CS2R R8, SRZ ;  /* 0x0000000000087805 */ /* 0x000fe2000001ff00 */
[----:B------:R-:W-:Y:S01]  /*2590*/  UMOV UR4, 0x400 ;  /* 0x0000040000047882 */ /* 0x000fe20000000000 */
[----:B------:R-:W-:Y:S01]  /*25a0*/  UMOV UR6, URZ ;  /* 0x000000ff00067c82 */ /* 0x000fe20008000000 */
[----:B------:R-:W-:-:S12]  /*25b0*/  ULEA UR37, UR37, UR4, 0x18 ;  /* 0x0000000425257291 */ /* 0x000fd8000f8ec0ff */
.L_x_42:
[----:B------:R-:W-:Y:S02]  /*25c0*/  LEA R0, R8, UR37, 0x3 ;  /* 0x0000002508007c11 */ /* 0x000fe4000f8e18ff */
[----:B------:R-:W-:-:S03]  /*25d0*/  SHF.L.U32 R4, R9, 0x1f, RZ ;  /* 0x0000001f09047819 */ /* 0x000fc600000006ff */
[----:B------:R-:W-:Y:S01]  /*25e0*/  VIADD R5, R0, 0xe0 ;  /* 0x000000e000057836 */ /* 0x000fe20000000000 */
[----:B------:R-:W1:Y:S02]  /*25f0*/  SYNCS.PHASECHK.TRANS64.TRYWAIT P0, [R0+URZ+0xd0], R4 ;  /* 0x0000d004000075a7 */ /* 0x000e6400080011ff */
[----:B-1----:R-:W-:Y:S05]  /*2600*/  @!P0 BRA `(.L_x_39) ;  /* 0x0000006800f48947 */ /* 0x002fea0003800000 */
.L_x_135:
[----:B------:R-:W-:Y:S01]  /*2610*/  ULEA UR5, UR6, UR37, 0x3 ;  /* 0x0000002506057291 */ /* 0x000fe2000f8e18ff */
[----:B-1----:R-:W-:Y:S01]  /*2620*/  PRMT R0, RZ, 0x654, R5 ;  /* 0x00000654ff007816 */ /* 0x002fe20000000005 */
[----:B------:R-:W-:Y:S01]  /*2630*/  @!P2 IMAD.MOV.U32 R4, RZ, RZ, 0x10 ;  /* 0x00000010ff04a424 */ /* 0x000fe200078e00ff */
[----:B------:R-:W-:Y:S01]  /*2640*/  SHF.L.U32 R5, R12, 0x1f, RZ ;  /* 0x0000001f0c057819 */ /* 0x000fe200000006ff */
[----:B------:R-:W-:Y:S01]  /*2650*/  UIADD3 UR4, UPT, UPT, UR5, 0x70, URZ ;  /* 0x0000007005047890 */ /* 0x000fe2000fffe0ff */
[----:B------:R1:W-:Y:S05]  /*2660*/  SYNCS.ARRIVE.TRANS64.RED.A1T0 RZ, [R0+URZ], RZ ;  /* 0x000000ff00ff79a7 */ /* 0x0003ea00081004ff */
[----:B------:R-:W-:Y:S01]  /*2670*/  IMAD.U32 R6, RZ, RZ, UR4 ;  /* 0x00000004ff067e24 */ /* 0x000fe2000f8e00ff */
[----:B------:R-:W2:Y:S04]  /*2680*/  SYNCS.PHASECHK.TRANS64.TRYWAIT P0, [UR5+0x80], R5 ;  /* 0x00008005ff0075a7 */ /* 0x000ea80008001105 */
[----:B------:R-:W-:Y:S01]  /*2690*/  PRMT R6, R2, 0x654, R6 ;  /* 0x0000065402067816 */ /* 0x000fe20000000006 */
[----:B-12---:R-:W-:Y:S06]  /*26a0*/  @!P0 BRA `(.L_x_40) ;  /* 0x0000006800e08947 */ /* 0x006fec0003800000 */
.L_x_137:
[----:B------:R-:W-:Y:S01]  /*26b0*/  ULEA UR4, UR6, UR37, 0x4 ;  /* 0x0000002506047291 */ /* 0x000fe2000f8e20ff */
[----:B------:R-:W-:Y:S01]  /*26c0*/  SEL R3, R6, R3, !P2 ;  /* 0x0000000306037207 */ /* 0x000fe20005000000 */
[----:B------:R-:W-:Y:S01]  /*26d0*/  UIADD3 UR5, UPT, UPT, UR5, 0x70, URZ ;  /* 0x0000007005057890 */ /* 0x000fe2000fffe0ff */
[----:B-1----:R-:W-:Y:S01]  /*26e0*/  LEA R0, R11, UR37, 0x3 ;  /* 0x000000250b007c11 */ /* 0x002fe2000f8e18ff */
[----:B------:R-:W-:Y:S01]  /*26f0*/  UIADD3 UR4, UPT, UPT, UR4, 0x100, URZ ;  /* 0x0000010004047890 */ /* 0x000fe2000fffe0ff */
[----:B------:R1:W-:Y:S01]  /*2700*/  @!P2 SYNCS.ARRIVE.TRANS64.RED RZ, [R3+URZ], R4 ;  /* 0x0000000403ffa9a7 */ /* 0x0003e200080004ff */
[----:B------:R-:W-:Y:S01]  /*2710*/  UIADD3 UR6, UPT, UPT, UR6, 0x1, URZ ;  /* 0x0000000106067890 */ /* 0x000fe2000fffe0ff */
[----:B------:R-:W-:-:S03]  /*2720*/  VIADD R8, R8, 0x1 ;  /* 0x0000000108087836 */ /* 0x000fc60000000000 */
[----:B------:R-:W-:Y:S02]  /*2730*/  UISETP.NE.AND UP0, UPT, UR6, 0x2, UPT ;  /* 0x000000020600788c */ /* 0x000fe4000bf05270 */
[----:B------:R-:W-:Y:S01]  /*2740*/  ISETP.NE.AND P0, PT, R8, 0x2, PT ;  /* 0x000000020800780c */ /* 0x000fe20003f05270 */
[----:B------:R-:W-:Y:S06]  /*2750*/  UGETNEXTWORKID.BROADCAST [UR4], [UR5] ;  /* 0x00000000040073ca */ /* 0x000fec0008000100 */
[----:B------:R-:W-:Y:S02]  /*2760*/  USEL UR4, URZ, 0x1, UP0 ;  /* 0x00000001ff047887 */ /* 0x000fe40008000000 */
[----:B------:R-:W-:-:S04]  /*2770*/  USEL UR6, UR6, URZ, UP0 ;  /* 0x000000ff06067287 */ /* 0x000fc80008000000 */
[----:B------:R-:W-:Y:S02]  /*2780*/  LOP3.LUT R12, R12, UR4, RZ, 0x3c, !PT ;  /* 0x000000040c0c7c12 */ /* 0x000fe4000f8e3cff */
[----:B-1----:R-:W-:-:S04]  /*2790*/  SHF.L.U32 R4, R10, 0x1f, RZ ;  /* 0x0000001f0a047819 */ /* 0x002fc800000006ff */
[----:B------:R-:W1:Y:S02]  /*27a0*/  SYNCS.PHASECHK.TRANS64.TRYWAIT P1, [R0+URZ+0x70], R4 ;  /* 0x00007004000075a7 */ /* 0x000e6400080211ff */
[----:B-1----:R-:W-:Y:S05]  /*27b0*/  @!P1 BRA `(.L_x_41) ;  /* 0x0000006800b49947 */ /* 0x002fea0003800000 */
.L_x_138:
[C---:B-1----:R-:W-:Y:S01]  /*27c0*/  LEA R4, R11.reuse, UR37, 0x4 ;  /* 0x000000250b047c11 */ /* 0x042fe2000f8e20ff */
[----:B------:R-:W-:Y:S01]  /*27d0*/  VIADD R0, R0, 0x80 ;  /* 0x0000008000007836 */ /* 0x000fe20000000000 */
[----:B------:R-:W-:Y:S01]  /*27e0*/  SEL R8, R8, RZ, P0 ;  /* 0x000000ff08087207 */ /* 0x000fe20000000000 */
[----:B------:R-:W-:-:S03]  /*27f0*/  VIADD R11, R11, 0x1 ;  /* 0x000000010b0b7836 */ /* 0x000fc60000000000 */
[----:B------:R-:W1:Y:S01]  /*2800*/  LDS.128 R4, [R4+0x100] ;  /* 0x0001000004047984 */ /* 0x000e620000000c00 */
[----:B------:R-:W-:Y:S02]  /*2810*/  PRMT R0, RZ, 0x654, R0 ;  /* 0x00000654ff007816 */ /* 0x000fe40000000000 */
[C---:B------:R-:W-:Y:S01]  /*2820*/  ISETP.NE.AND P1, PT, R11.reuse, 0x2, PT ;  /* 0x000000020b00780c */ /* 0x040fe20003f25270 */
[----:B------:R-:W-:Y:S01]  /*2830*/  @!PT LDS RZ, [RZ] ;  /* 0x00000000fffff984 */ /* 0x000fe20000000800 */
[----:B------:R-:W-:Y:S01]  /*2840*/  @!PT LDS RZ, [RZ] ;  /* 0x00000000fffff984 */ /* 0x000fe20000000800 */
[----:B------:R-:W-:Y:S01]  /*2850*/  @!PT LDS RZ, [RZ] ;  /* 0x00000000fffff984 */ /* 0x000fe20000000800 */
[----:B------:R-:W-:Y:S01]  /*2860*/  @!PT LDS RZ, [RZ] ;  /* 0x00000000fffff984 */ /* 0x000fe20000000800 */
[----:B------:R2:W-:Y:S06]  /*2870*/  MEMBAR.ALL.CTA ;  /* 0x0000000000007992 */ /* 0x0005ec0000008000 */
[----:B--2---:R-:W2:Y:S01]  /*2880*/  FENCE.VIEW.ASYNC.S ;  /* 0x00000000000073c6 */ /* 0x004ea20000000000 */
[----:B------:R-:W-:Y:S01]  /*2890*/  SEL R11, R11, RZ, P1 ;  /* 0x000000ff0b0b7207 */ /* 0x000fe20000800000 */
[----:B--2---:R2:W-:Y:S01]  /*28a0*/  SYNCS.ARRIVE.TRANS64.RED.A1T0 RZ, [R0+URZ], RZ ;  /* 0x000000ff00ff79a7 */ /* 0x0045e200081004ff */
[----:B-1----:R-:W-:-:S02]  /*28b0*/  LOP3.LUT P3, RZ, R6, 0x1, RZ, 0xc0, !PT ;  /* 0x0000000106ff7812 */ /* 0x002fc4000786c0ff */
[----:B------:R-:W-:-:S04]  /*28c0*/  SEL R4, RZ, 0x1, P1 ;  /* 0x00000001ff047807 */ /* 0x000fc80000800000 */
[----:B------:R-:W-:Y:S02]  /*28d0*/  LOP3.LUT R10, R10, R4, RZ, 0x3c, !PT ;  /* 0x000000040a0a7212 */ /* 0x000fe400078e3cff */
[----:B--2---:R-:W-:-:S04]  /*28e0*/  SEL R0, RZ, 0x1, P0 ;  /* 0x00000001ff007807 */ /* 0x004fc80000000000 */
[----:B------:R-:W-:Y:S01]  /*28f0*/  LOP3.LUT R9, R9, R0, RZ, 0x3c, !PT ;  /* 0x0000000009097212 */ /* 0x000fe200078e3cff */
[----:B------:R-:W-:Y:S06]  /*2900*/  @P3 BRA `(.L_x_42) ;  /* 0xfffffffc002c3947 */ /* 0x000fec000383ffff */
[----:B------:R-:W-:Y:S01]  /*2910*/  ULEA UR5, UR6, UR37, 0x3 ;  /* 0x0000002506057291 */ /* 0x000fe2000f8e18ff */
[----:B------:R-:W-:-:S08]  /*2920*/  SHF.L.U32 R2, R12, 0x1f, RZ ;  /* 0x0000001f0c027819 */ /* 0x000fd000000006ff */
[----:B------:R-:W1:Y:S02]  /*2930*/  SYNCS.PHASECHK.TRANS64 P0, [UR5+0x80], R2 ;  /* 0x00008002ff0075a7 */ /* 0x000e640008001005 */
[----:B-1----:R-:W-:Y:S05]  /*2940*/  @P0 BRA `(.L_x_43) ;  /* 0x0000000000080947 */ /* 0x002fea0003800000 */
[----:B------:R-:W1:Y:S02]  /*2950*/  SYNCS.PHASECHK.TRANS64.TRYWAIT P0, [UR5+0x80], R2 ;  /* 0x00008002ff0075a7 */ /* 0x000e640008001105 */
[----:B-1----:R-:W-:Y:S05]  /*2960*/  @!P0 BRA `(.L_x_44) ;  /* 0x00000068005c8947 */ /* 0x002fea0003800000 */
.L_x_43:
[----:B------:R-:W-:-:S04]  /*2970*/  UIADD3 UR4, UPT, UPT, UR6, 0x1, URZ ;  /* 0x0000000106047890 */ /* 0x000fc8000fffe0ff */
[----:B------:R-:W-:-:S04]  /*2980*/  UISETP.NE.AND UP0, UPT, UR4, 0x2, UPT ;  /* 0x000000020400788c */ /* 0x000fc8000bf05270 */
[----:B------:R-:W-:Y:S02]  /*2990*/  USEL UR7, URZ, 0x1, UP0 ;  /* 0x00000001ff077887 */ /* 0x000fe40008000000 */
[----:B------:R-:W-:-:S04]  /*29a0*/  USEL UR4, UR4, URZ, UP0 ;  /* 0x000000ff04047287 */ /* 0x000fc80008000000 */
[----:B------:R-:W-:Y:S01]  /*29b0*/  ULEA UR4, UR4, UR37, 0x3 ;  /* 0x0000002504047291 */ /* 0x000fe2000f8e18ff */
[----:B-1----:R-:W-:-:S04]  /*29c0*/  LOP3.LUT R2, R12, UR7, RZ, 0x3c, !PT ;  /* 0x000000070c027c12 */ /* 0x002fc8000f8e3cff */
[----:B------:R-:W-:-:S04]  /*29d0*/  SHF.L.U32 R0, R2, 0x1f, RZ ;  /* 0x0000001f02007819 */ /* 0x000fc800000006ff */
[----:B------:R-:W1:Y:S02]  /*29e0*/  SYNCS.PHASECHK.TRANS64 P0, [UR4+0x80], R0 ;  /* 0x00008000ff0075a7 */ /* 0x000e640008001004 */
[----:B-1----:R-:W-:Y:S05]  /*29f0*/  @P0 EXIT ;  /* 0x000000000000094d */ /* 0x002fea0003800000 */
[----:B------:R-:W-:Y:S02]  /*2a00*/  SHF.L.U32 R2, R2, 0x1f, RZ ;  /* 0x0000001f02027819 */ /* 0x000fe400000006ff */
[----:B------:R-:W-:-:S07]  /*2a10*/  MOV R0, UR4 ;  /* 0x0000000400007c02 */ /* 0x000fce0008000f00 */
.L_x_45:
[----:B-1----:R1:W2:Y:S02]  /*2a20*/  SYNCS.PHASECHK.TRANS64.TRYWAIT P0, [R0+URZ+0x80], R2 ;  /* 0x00008002000075a7 */ /* 0x0022a400080011ff */
[----:B--2---:R-:W-:Y:S05]  /*2a30*/  @!P0 NANOSLEEP.SYNCS 0x989680 ;  /* 0x009896800000895d */ /* 0x004fea0003900000 */
[----:B------:R-:W2:Y:S02]  /*2a40*/  @!P0 SYNCS.PHASECHK.TRANS64 P0, [R0+URZ+0x80], R2 ;  /* 0x00008002000085a7 */ /* 0x000ea400080010ff */
[----:B--2---:R-:W-:Y:S05]  /*2a50*/  @P0 EXIT ;  /* 0x000000000000094d */ /* 0x004fea0003800000 */
[----:B------:R-:W-:Y:S05]  /*2a60*/  BRA `(.L_x_45) ;  /* 0xfffffffc00ec7947 */ /* 0x000fea000383ffff */
.L_x_38:
[----:B------:R-:W-:-:S09]  /*2a70*/  UISETP.NE.AND UP1, UPT, UR8, URZ, UPT ;  /* 0x000000ff0800728c */ /* 0x000fd2000bf25270 */
[----:B------:R-:W-:Y:S05]  /*2a80*/  BRA.U UP1, `(.L_x_46) ;  /* 0x00000011013c7547 */ /* 0x000fea000b800000 */
[----:B------:R-:W-:Y:S01]  /*2a90*/  UMOV UR4, 0x40 ;  /* 0x0000004000047882 */ /* 0x000fe20000000000 */
[----:B------:R-:W-:Y:S01]  /*2aa0*/  NOP ;  /* 0x0000000000007918 */ /* 0x000fe20000000000 */
[----:B------:R-:W-:Y:S01]  /*2ab0*/  ULEA UR4, UR37, UR4, 0x18 ;  /* 0x0000000425047291 */ /* 0x000fe2000f8ec0ff */
[----:B------:R-:W-:Y:S02]  /*2ac0*/  UMOV UR5, 0x400 ;  /* 0x0000040000057882 */ /* 0x000fe40000000000 */
[----:B------:R-:W-:-:S06]  /*2ad0*/  ULEA UR37, UR37, UR5, 0x18 ;  /* 0x0000000525257291 */ /* 0x000fcc000f8ec0ff */
[----:B------:R-:W1:Y:S02]  /*2ae0*/  LDS.U8 R0, [UR4+0x1c] ;  /* 0x00001c04ff007984 */ /* 0x000e640008000000 */
[----:B-1----:R-:W-:-:S13]  /*2af0*/  ISETP.NE.AND P0, PT, R0, RZ, PT ;  /* 0x000000ff0000720c */ /* 0x002fda0003f05270 */
[----:B------:R-:W-:Y:S05]  /*2b00*/  @P0 BRA `(.L_x_47) ;  /* 0x0000000000580947 */ /* 0x000fea0003800000 */
[----:B------:R-:W-:-:S13]  /*2b10*/  ELECT P0, URZ, PT ;  /* 0x0000000000ff782f */ /* 0x000fda0003800000 */
[----:B------:R-:W-:Y:S05]  /*2b20*/  @!P0 BRA `(.L_x_48) ;  /* 0x0000000000608947 */ /* 0x000fea0003800000 */
[----:B------:R-:W-:Y:S01]  /*2b30*/  UMOV UR5, 0x10 ;  /* 0x0000001000057882 */ /* 0x000fe20000000000 */
[----:B------:R-:W-:Y:S01]  /*2b40*/  HFMA2 R0, -RZ, RZ, 0, 5.9604644775390625e-08 ;  /* 0x00000001ff007431 */ /* 0x000fe200000001ff */
[----:B------:R-:W-:-:S03]  /*2b50*/  MOV R2, 0xffff ;  /* 0x0000ffff00027802 */ /* 0x000fc60000000f00 */
[----:B------:R-:W-:Y:S04]  /*2b60*/  DEPBAR.LE SB1, 0x36 ;  /* 0x00009d800000791a */ /* 0x000fe80000000000 */
[----:B------:R-:W1:Y:S02]  /*2b70*/  UTCATOMSWS.FIND_AND_SET.ALIGN UP0, UR5, UR5 ;  /* 0x00000005000575e3 */ /* 0x000e640008000800 */
[----:B-1----:R-:W-:Y:S01]  /*2b80*/  MOV R3, UR5 ;  /* 0x0000000500037c02 */ /* 0x002fe20008000f00 */
[----:B------:R-:W-:Y:S06]  /*2b90*/  BRA.U UP0, `(.L_x_49) ;  /* 0x0000000100187547 */ /* 0x000fec000b800000 */
.L_x_50:
[----:B------:R-:W-:Y:S05]  /*2ba0*/  NANOSLEEP 0x64 ;  /* 0x000000640000795d */ /* 0x000fea0003800000 */
[----:B------:R-:W-:-:S05]  /*2bb0*/  UMOV UR5, 0x10 ;  /* 0x0000001000057882 */ /* 0x000fca0000000000 */
[----:B------:R-:W-:Y:S04]  /*2bc0*/  DEPBAR.LE SB1, 0x36 ;  /* 0x00009d800000791a */ /* 0x000fe80000000000 */
[----:B------:R-:W1:Y:S02]  /*2bd0*/  UTCATOMSWS.FIND_AND_SET.ALIGN UP0, UR5, UR5 ;  /* 0x00000005000575e3 */ /* 0x000e640008000800 */
[----:B-1----:R-:W-:Y:S01]  /*2be0*/  MOV R3, UR5 ;  /* 0x0000000500037c02 */ /* 0x002fe20008000f00 */
[----:B------:R-:W-:Y:S05]  /*2bf0*/  BRA.U !UP0, `(.L_x_50) ;  /* 0xfffffffd08e87547 */ /* 0x000fea000b83ffff */
.L_x_49:
[-C--:B------:R-:W-:Y:S02]  /*2c00*/  SHF.L.U32 R2, R2, R3.reuse, RZ ;  /* 0x0000000302027219 */ /* 0x080fe400000006ff */
[----:B------:R-:W-:Y:S01]  /*2c10*/  SHF.L.U32 R0, R0, R3, RZ ;  /* 0x0000000300007219 */ /* 0x000fe200000006ff */
[----:B------:R-:W-:Y:S02]  /*2c20*/  IMAD.SHL.U32 R3, R3, 0x20, RZ ;  /* 0x0000002003037824 */ /* 0x000fe400078e00ff */
[----:B------:R1:W-:Y:S04]  /*2c30*/  ATOMS.OR RZ, [UR4+0x14], R2 ;  /* 0x00001402ffff798c */ /* 0x0003e8000b000004 */
[----:B------:R1:W-:Y:S04]  /*2c40*/  ATOMS.OR RZ, [UR4+0x18], R0 ;  /* 0x00001800ffff798c */ /* 0x0003e8000b000004 */
[----:B------:R1:W-:Y:S01]  /*2c50*/  STS [UR37+0x120], R3 ;  /* 0x00012003ff007988 */ /* 0x0003e20008000825 */
[----:B------:R-:W-:Y:S05]  /*2c60*/  BRA `(.L_x_48) ;  /* 0x0000000000107947 */ /* 0x000fea0003800000 */
.L_x_47:
[----:B------:R-:W-:Y:S02]  /*2c70*/  MOV R0, 0xffffffff ;  /* 0xffffffff00007802 */ /* 0x000fe40000000f00 */
[----:B------:R-:W-:-:S03]  /*2c80*/  MOV R2, 0x2cb0 ;  /* 0x00002cb000027802 */ /* 0x000fc60000000f00 */
[----:B------:R1:W-:Y:S04]  /*2c90*/  STS [UR37+0x120], R0 ;  /* 0x00012000ff007988 */ /* 0x0003e80008000825 */
[----:B-1-3-5:R-:W-:Y:S05]  /*2ca0*/  CALL.REL.NOINC `($__internal_1_$__cuda_sm10x_tcgen05_guardrail_trap_phase_invalid_during_alloc) ;  /* 0x0000006c00a47944 */ /* 0x02afea0003c00000 */
.L_x_48:
[----:B------:R-:W-:Y:S05]  /*2cb0*/  WARPSYNC.ALL ;  /* 0x0000000000007948 */ /* 0x000fea0003800000 */
[----:B------:R-:W2:Y:S01]  /*2cc0*/  S2UR UR5, SR_CgaCtaId ;  /* 0x00000000000579c3 */ /* 0x000ea20000008800 */
[----:B------:R-:W-:Y:S01]  /*2cd0*/  UMOV UR4, 0x400 ;  /* 0x0000040000047882 */ /* 0x000fe20000000000 */
[----:B------:R-:W-:-:S06]  /*2ce0*/  NOP ;  /* 0x0000000000007918 */ /* 0x000fcc0000000000 */
[----:B------:R-:W-:Y:S06]  /*2cf0*/  BAR.ARV 0x6, 0xa0 ;  /* 0x0182800000007b1d */ /* 0x000fec0000002000 */
[----:B------:R-:W4:Y:S01]  /*2d00*/  LDCU UR7, c[0x0][0x38c] ;  /* 0x00007180ff0777ac */ /* 0x000f220008000800 */
[----:B------:R-:W-:Y:S01]  /*2d10*/  IMAD.MOV.U32 R11, RZ, RZ, 0x1 ;  /* 0x00000001ff0b7424 */ /* 0x000fe200078e00ff */
[----:B------:R-:W-:Y:S01]  /*2d20*/  CS2R R8, SRZ ;  /* 0x0000000000087805 */ /* 0x000fe2000001ff00 */
[----:B------:R-:W-:Y:S01]  /*2d30*/  IMAD.MOV.U32 R10, RZ, RZ, RZ ;  /* 0x000000ffff0a7224 */ /* 0x000fe200078e00ff */
[----:B------:R-:W3:Y:S01]  /*2d40*/  LDCU UR6, c[0x0][0x38c] ;  /* 0x00007180ff0677ac */ /* 0x000ee20008000800 */
[----:B------:R-:W-:Y:S01]  /*2d50*/  UMOV UR15, URZ ;  /* 0x000000ff000f7c82 */ /* 0x000fe20008000000 */
[----:B------:R-:W-:Y:S01]  /*2d60*/  UMOV UR14, URZ ;  /* 0x000000ff000e7c82 */ /* 0x000fe20008000000 */
[----:B--2---:R-:W-:Y:S01]  /*2d70*/  ULEA UR5, UR5, UR4, 0x18 ;  /* 0x0000000405057291 */ /* 0x004fe2000f8ec0ff */
[----:B------:R-:W-:Y:S01]  /*2d80*/  UMOV UR32, 0x0 ;  /* 0x0000000000207882 */ /* 0x000fe20000000000 */
[----:B------:R-:W-:-:S02]  /*2d90*/  UMOV UR33, 0x4400010 ;  /* 0x0440001000217882 */ /* 0x000fc40000000000 */
[----:B------:R-:W-:Y:S02]  /*2da0*/  UIADD3 UR9, UPT, UPT, UR5, 0x8800, URZ ;  /* 0x0000880005097890 */ /* 0x000fe4000fffe0ff */
[----:B------:R-:W-:Y:S02]  /*2db0*/  UIADD3 UR10, UPT, UPT, UR5, 0x10800, URZ ;  /* 0x00010800050a7890 */ /* 0x000fe4000fffe0ff */
[----:B----4-:R-:W-:Y:S01]  /*2dc0*/  UIADD3 UR7, UPT, UPT, UR7, 0x7f, URZ ;  /* 0x0000007f07077890 */ /* 0x010fe2000fffe0ff */
[----:B-1----:R-:W1:Y:S01]  /*2dd0*/  LDS R0, [UR5+0x120] ;  /* 0x00012005ff007984 */ /* 0x002e620008000800 */
[----:B------:R-:W-:Y:S02]  /*2de0*/  USHF.R.U32.HI UR9, URZ, 0x4, UR9 ;  /* 0x00000004ff097899 */ /* 0x000fe40008011609 */
[----:B------:R-:W-:Y:S02]  /*2df0*/  USHF.R.S32.HI UR4, URZ, 0x1f, UR7 ;  /* 0x0000001fff047899 */ /* 0x000fe40008011407 */
[----:B------:R-:W-:-:S02]  /*2e00*/  USHF.R.U32.HI UR10, URZ, 0x4, UR10 ;  /* 0x00000004ff0a7899 */ /* 0x000fc4000801160a */
[----:B------:R-:W-:Y:S02]  /*2e10*/  ULEA.HI UR4, UR4, UR7, URZ, 0x7 ;  /* 0x0000000704047291 */ /* 0x000fe4000f8f38ff */
[----:B------:R-:W-:Y:S02]  /*2e20*/  ULOP3.LUT UR9, UR9, 0x3fff, URZ, 0xc0, !UPT ;  /* 0x00003fff09097892 */ /* 0x000fe4000f8ec0ff */
[----:B------:R-:W-:Y:S02]  /*2e30*/  USHF.R.S32.HI UR4, URZ, 0x7, UR4 ;  /* 0x00000007ff047899 */ /* 0x000fe40008011404 */
[----:B------:R-:W-:Y:S02]  /*2e40*/  ULOP3.LUT UR10, UR10, 0x3fff, URZ, 0xc0, !UPT ;  /* 0x00003fff0a0a7892 */ /* 0x000fe4000f8ec0ff */
[----:B------:R-:W-:Y:S01]  /*2e50*/  UISETP.LT.AND UP0, UPT, UR4, 0x1, UPT ;  /* 0x000000010400788c */ /* 0x000fe2000bf01270 */
[----:B------:R-:W-:Y:S01]  /*2e60*/  UMOV UR30, 0x0 ;  /* 0x00000000001e7882 */ /* 0x000fe20000000000 */
[----:B------:R-:W-:-:S02]  /*2e70*/  UMOV UR31, 0x4400010 ;  /* 0x04400010001f7882 */ /* 0x000fc40000000000 */
[----:B------:R-:W-:Y:S01]  /*2e80*/  USEL UR8, UR4, 0x1, !UP0 ;  /* 0x0000000104087887 */ /* 0x000fe2000c000000 */
[----:B------:R-:W-:Y:S01]  /*2e90*/  UMOV UR28, 0x0 ;  /* 0x00000000001c7882 */ /* 0x000fe20000000000 */
[----:B------:R-:W-:Y:S01]  /*2ea0*/  UMOV UR29, 0x4400010 ;  /* 0x04400010001d7882 */ /* 0x000fe20000000000 */
[----:B------:R-:W-:Y:S01]  /*2eb0*/  UMOV UR26, 0x0 ;  /* 0x00000000001a7882 */ /* 0x000fe20000000000 */
[----:B------:R-:W-:Y:S01]  /*2ec0*/  UMOV UR27, 0x4400010 ;  /* 0x04400010001b7882 */ /* 0x000fe20000000000 */
[----:B------:R-:W-:Y:S01]  /*2ed0*/  UMOV UR24, 0x0 ;  /* 0x0000000000187882 */ /* 0x000fe20000000000 */
[----:B------:R-:W-:Y:S01]  /*2ee0*/  UMOV UR25, 0x4400010 ;  /* 0x0440001000197882 */ /* 0x000fe20000000000 */
[----:B------:R-:W-:Y:S01]  /*2ef0*/  UMOV UR22, 0x0 ;  /* 0x0000000000167882 */ /* 0x000fe20000000000 */
[----:B------:R-:W-:Y:S01]  /*2f00*/  UMOV UR23, 0x4400010 ;  /* 0x0440001000177882 */ /* 0x000fe20000000000 */
[----:B------:R-:W-:Y:S02]  /*2f10*/  ULOP3.LUT UR9, UR9, 0x10000, URZ, 0xfc, !UPT ;  /* 0x0001000009097892 */ /* 0x000fe4000f8efcff */
[----:B------:R-:W-:-:S02]  /*2f20*/  ULOP3.LUT UR10, UR10, 0x10000, URZ, 0xfc, !UPT ;  /* 0x000100000a0a7892 */ /* 0x000fc4000f8efcff */
[----:B------:R-:W-:Y:S02]  /*2f30*/  UIADD3 UR8, UPT, UPT, -UR8, URZ, URZ ;  /* 0x000000ff08087290 */ /* 0x000fe4000fffe1ff */
[----:B---3--:R-:W-:Y:S01]  /*2f40*/  UISETP.GE.AND UP3, UPT, UR6, 0x1, UPT ;  /* 0x000000010600788c */ /* 0x008fe2000bf66270 */
[----:B------:R-:W-:Y:S01]  /*2f50*/  UMOV UR20, 0x0 ;  /* 0x0000000000147882 */ /* 0x000fe20000000000 */
[----:B------:R-:W-:Y:S01]  /*2f60*/  UMOV UR21, 0x4400010 ;  /* 0x0440001000157882 */ /* 0x000fe20000000000 */
[----:B------:R-:W-:Y:S01]  /*2f70*/  UMOV UR18, 0x0 ;  /* 0x0000000000127882 */ /* 0x000fe20000000000 */
[----:B-1----:R-:W-:Y:S01]  /*2f80*/  R2UR UR16, R0 ;  /* 0x00000000001072ca */ /* 0x002fe200000e0000 */
[----:B------:R-:W-:-:S14]  /*2f90*/  UMOV UR19, 0x4400010 ;  /* 0x0440001000137882 */ /* 0x000fdc0000000000 */
.L_x_57:
[----:B------:R-:W-:Y:S02]  /*2fa0*/  LEA R0, R10, UR5, 0x3 ;  /* 0x000000050a007c11 */ /* 0x000fe4000f8e18ff */
[----:B------:R-:W-:Y:S02]  /*2fb0*/  SHF.L.U32 R2, R9, 0x1f, RZ ;  /* 0x0000001f09027819 */ /* 0x000fe400000006ff */
[----:B------:R-:W-:Y:S01]  /*2fc0*/  PLOP3.LUT P0, PT, PT, PT, UP3, 0x80, 0x8 ;  /* 0x000000000008781c */ /* 0x000fe20003f0f038 */
[----:B------:R-:W-:Y:S01]  /*2fd0*/  VIADD R3, R0, 0x80 ;  /* 0x0000008000037836 */ /* 0x000fe20000000000 */
[----:B-1----:R-:W1:Y:S02]  /*2fe0*/  SYNCS.PHASECHK.TRANS64.TRYWAIT P1, [R0+URZ+0x70], R2 ;  /* 0x00007002000075a7 */ /* 0x002e6400080211ff */
[----:B-1-3--:R-:W-:Y:S09]  /*2ff0*/  @!P1 BRA `(.L_x_51) ;  /* 0x0000006000d09947 */ /* 0x00aff20003800000 */
.L_x_140:
[----:B------:R-:W-:Y:S01]  /*3000*/  LEA R4, R10, UR5, 0x4 ;  /* 0x000000050a047c11 */ /* 0x000fe2000f8e20ff */
[----:B------:R-:W-:Y:S01]  /*3010*/  @UP3 ULEA UR7, UR14, UR5, 0x3 ;  /* 0x000000050e073291 */ /* 0x000fe2000f8e18ff */
[----:B------:R-:W-:Y:S01]  /*3020*/  PLOP3.LUT P2, PT, PT, PT, PT, 0x80, 0x8 ;  /* 0x000000000008781c */ /* 0x000fe20003f4f070 */
[----:B------:R-:W-:Y:S01]  /*3030*/  ULEA UR6, UR15, UR5, 0x3 ;  /* 0x000000050f067291 */ /* 0x000fe2000f8e18ff */
[----:B------:R-:W-:Y:S01]  /*3040*/  PRMT R3, RZ, 0x654, R3 ;  /* 0x00000654ff037816 */ /* 0x000fe20000000003 */
[----:B------:R-:W-:Y:S01]  /*3050*/  ULEA.HI UR11, UR15, UR15, URZ, 0x1 ;  /* 0x0000000f0f0b7291 */ /* 0x000fe2000f8f08ff */
[----:B------:R-:W2:Y:S01]  /*3060*/  LDS.128 R4, [R4+0x100] ;  /* 0x0001000004047984 */ /* 0x000ea20000000c00 */
[----:B-1----:R-:W-:Y:S02]  /*3070*/  @P0 SHF.L.U32 R2, R8, 0x1f, RZ ;  /* 0x0000001f08020819 */ /* 0x002fe400000006ff */
[----:B------:R-:W-:Y:S01]  /*3080*/  SHF.L.U32 R0, R11, 0x1f, RZ ;  /* 0x0000001f0b007819 */ /* 0x000fe200000006ff */
[----:B------:R-:W-:Y:S01]  /*3090*/  @!PT LDS RZ, [RZ] ;  /* 0x00000000fffff984 */ /* 0x000fe20000000800 */
[----:B------:R-:W-:Y:S01]  /*30a0*/  @!PT LDS RZ, [RZ] ;  /* 0x00000000fffff984 */ /* 0x000fe20000000800 */
[----:B------:R-:W-:Y:S01]  /*30b0*/  @!PT LDS RZ, [RZ] ;  /* 0x00000000fffff984 */ /* 0x000fe20000000800 */
[----:B------:R-:W-:Y:S01]  /*30c0*/  @!PT LDS RZ, [RZ] ;  /* 0x00000000fffff984 */ /* 0x000fe20000000800 */
[----:B------:R1:W-:Y:S06]  /*30d0*/  MEMBAR.ALL.CTA ;  /* 0x0000000000007992 */ /* 0x0003ec0000008000 */
[----:B-1----:R-:W1:Y:S02]  /*30e0*/  FENCE.VIEW.ASYNC.S ;  /* 0x00000000000073c6 */ /* 0x002e640000000000 */
[----:B-1----:R1:W-:Y:S01]  /*30f0*/  SYNCS.ARRIVE.TRANS64.RED.A1T0 RZ, [R3+URZ], RZ ;  /* 0x000000ff03ff79a7 */ /* 0x0023e200081004ff */
[----:B------:R1:W3:Y:S01]  /*3100*/  @P0 SYNCS.PHASECHK.TRANS64.TRYWAIT P2, [UR7], R2 ;  /* 0x00000002ff0005a7 */ /* 0x0002e20008041107 */
[----:B------:R-:W-:-:S02]  /*3110*/  USHF.L.U32 UR7, UR11, 0x7, URZ ;  /* 0x000000070b077899 */ /* 0x000fc400080006ff */
[----:B------:R-:W-:Y:S01]  /*3120*/  ULOP3.LUT UR11, UR11, 0xffe, URZ, 0xc0, !UPT ;  /* 0x00000ffe0b0b7892 */ /* 0x000fe2000f8ec0ff */
[----:B--2---:R-:W-:Y:S01]  /*3130*/  LOP3.LUT P1, RZ, R6, 0x1, RZ, 0xc0, !PT ;  /* 0x0000000106ff7812 */ /* 0x004fe2000782c0ff */
[----:B------:R-:W-:Y:S02]  /*3140*/  ULOP3.LUT UR7, UR7, 0xffffff00, URZ, 0xc0, !UPT ;  /* 0xffffff0007077892 */ /* 0x000fe4000f8ec0ff */
[----:B------:R-:W-:Y:S02]  /*3150*/  UIADD3 UR11, UPT, UPT, -UR11, UR15, URZ ;  /* 0x0000000f0b0b7290 */ /* 0x000fe4000fffe1ff */
[----:B------:R-:W-:-:S04]  /*3160*/  UIADD3 UR7, UPT, UPT, UR16, UR7, URZ ;  /* 0x0000000710077290 */ /* 0x000fc8000fffe0ff */
[----:B------:R-:W-:Y:S01]  /*3170*/  ULEA UR7, UR11, UR7, 0x14 ;  /* 0x000000070b077291 */ /* 0x000fe2000f8ea0ff */
[----:B------:R-:W2:Y:S02]  /*3180*/  SYNCS.PHASECHK.TRANS64.TRYWAIT P0, [UR6+0xb0], R0 ;  /* 0x0000b000ff0075a7 */ /* 0x000ea40008001106 */
[----:B-123--:R-:W-:Y:S09]  /*3190*/  @!P0 BRA `(.L_x_52) ;  /* 0x00000060007c8947 */ /* 0x00eff20003800000 */
.L_x_142:
[----:B------:R-:W-:Y:S01]  /*31a0*/  IADD3 R10, PT, PT, R10, 0x1, RZ ;  /* 0x000000010a0a7810 */ /* 0x000fe20007ffe0ff */
[----:B------:R-:W-:Y:S06]  /*31b0*/  BRA.U !UP3, `(.L_x_53) ;  /* 0x000000050b107547 */ /* 0x000fec000b800000 */
[----:B------:R-:W-:Y:S01]  /*31c0*/  UPLOP3.LUT UP4, UPT, UPT, UPT, UPT, 0x40, 0x4 ;  /* 0x000000000004789c */ /* 0x000fe20003f8e870 */
[----:B------:R-:W-:Y:S01]  /*31d0*/  UMOV UR13, UR8 ;  /* 0x00000008000d7c82 */ /* 0x000fe20008000000 */
[----:B------:R-:W-:Y:S01]  /*31e0*/  UMOV UR12, UR4 ;  /* 0x00000004000c7c82 */ /* 0x000fe20008000000 */
[----:B------:R-:W-:-:S08]  /*31f0*/  UMOV UR17, UR14 ;  /* 0x0000000e00117c82 */ /* 0x000fd00008000000 */
.L_x_56:
[----:B------:R-:W-:Y:S02]  /*3200*/  UIADD3 UR13, UPT, UPT, UR13, 0x1, URZ ;  /* 0x000000010d0d7890 */ /* 0x000fe4000fffe0ff */
[----:B--2---:R-:W-:Y:S02]  /*3210*/  ULEA UR11, UR17, UR5, 0x3 ;  /* 0x00000005110b7291 */ /* 0x004fe4000f8e18ff */
[----:B------:R-:W-:Y:S01]  /*3220*/  UISETP.NE.AND UP0, UPT, UR13, URZ, UPT ;  /* 0x000000ff0d00728c */ /* 0x000fe2000bf05270 */
[----:B---3--:R-:W-:Y:S10]  /*3230*/  @P2 BRA `(.L_x_54) ;  /* 0x00000000000c2947 */ /* 0x008ff40003800000 */
[----:B-1----:R-:W-:Y:S04]  /*3240*/  SHF.L.U32 R2, R8, 0x1f, RZ ;  /* 0x0000001f08027819 */ /* 0x002fe800000006ff */
[----:B------:R-:W1:Y:S02]  /*3250*/  SYNCS.PHASECHK.TRANS64.TRYWAIT P0, [UR11], R2 ;  /* 0x00000002ff0075a7 */ /* 0x000e64000800110b */
[----:B-1----:R-:W-:Y:S05]  /*3260*/  @!P0 BRA `(.L_x_55) ;  /* 0x0000006000608947 */ /* 0x002fea0003800000 */
.L_x_54:
[----:B------:R-:W-:Y:S01]  /*3270*/  UISETP.NE.AND UP1, UPT, UR12, 0x1, UPT ;  /* 0x000000010c00788c */ /* 0x000fe2000bf25270 */
[----:B------:R-:W-:Y:S01]  /*3280*/  PLOP3.LUT P2, PT, PT, PT, PT, 0x80, 0x8 ;  /* 0x000000000008781c */ /* 0x000fe20003f4f070 */
[----:B------:R-:W-:Y:S02]  /*3290*/  UIADD3 UR14, UPT, UPT, UR17, 0x1, URZ ;  /* 0x00000001110e7890 */ /* 0x000fe4000fffe0ff */
[----:B------:R-:W-:Y:S02]  /*32a0*/  ULEA UR64, UR17, UR10, 0xc ;  /* 0x0000000a11407291 */ /* 0x000fe4000f8e60ff */
[----:B------:R-:W-:Y:S01]  /*32b0*/  UISETP.NE.AND UP2, UPT, UR14, 0x2, UPT ;  /* 0x000000020e00788c */ /* 0x000fe2000bf45270 */
[----:B------:R-:W-:Y:S01]  /*32c0*/  PLOP3.LUT P0, PT, PT, PT, UP1, 0x80, 0x8 ;  /* 0x000000000008781c */ /* 0x000fe20003f0f018 */
[----:B------:R-:W-:Y:S02]  /*32d0*/  ULEA UR62, UR17, UR9, 0xa ;  /* 0x00000009113e7291 */ /* 0x000fe4000f8e50ff */
[----:B------:R-:W-:Y:S02]  /*32e0*/  USEL UR35, URZ, 0x1, UP2 ;  /* 0x00000001ff237887 */ /* 0x000fe40009000000 */
[----:B------:R-:W-:Y:S02]  /*32f0*/  USEL UR14, UR14, URZ, UP2 ;  /* 0x000000ff0e0e7287 */ /* 0x000fe40009000000 */
[----:B------:R-:W-:Y:S02]  /*3300*/  UIADD3 UR60, UPT, UPT, UR64, 0x2, URZ ;  /* 0x00000002403c7890 */ /* 0x000fe4000fffe0ff */
[----:B------:R-:W-:Y:S01]  /*3310*/  @UP1 ULEA UR34, UR14, UR5, 0x3 ;  /* 0x000000050e221291 */ /* 0x000fe2000f8e18ff */
[----:B------:R-:W-:Y:S01]  /*3320*/  LOP3.LUT R8, R8, UR35, RZ, 0x3c, !PT ;  /* 0x0000002308087c12 */ /* 0x000fe2000f8e3cff */
[----:B------:R-:W-:Y:S02]  /*3330*/  UIADD3 UR58, UPT, UPT, UR62, 0x2, URZ ;  /* 0x000000023e3a7890 */ /* 0x000fe4000fffe0ff */
[----:B------:R-:W-:Y:S01]  /*3340*/  UIADD3 UR56, UPT, UPT, UR64, 0x4, URZ ;  /* 0x0000000440387890 */ /* 0x000fe2000fffe0ff */
[----:B-1----:R-:W-:Y:S01]  /*3350*/  @P0 SHF.L.U32 R0, R8, 0x1f, RZ ;  /* 0x0000001f08000819 */ /* 0x002fe200000006ff */
[----:B------:R-:W-:Y:S02]  /*3360*/  UIADD3 UR54, UPT, UPT, UR62, 0x4, URZ ;  /* 0x000000043e367890 */ /* 0x000fe4000fffe0ff */
[----:B------:R-:W-:Y:S01]  /*3370*/  UIADD3 UR52, UPT, UPT, UR64, 0x6, URZ ;  /* 0x0000000640347890 */ /* 0x000fe2000fffe0ff */
[----:B------:R2:W3:Y:S01]  /*3380*/  @P0 SYNCS.PHASECHK.TRANS64.TRYWAIT P2, [UR34], R0 ;  /* 0x00000000ff0005a7 */ /* 0x0004e20008041122 */
[----:B------:R-:W-:Y:S02]  /*3390*/  UIADD3 UR50, UPT, UPT, UR62, 0x6, URZ ;  /* 0x000000063e327890 */ /* 0x000fe4000fffe0ff */
        /* <DEDUP_REMOVED lines=9> */
[----:B------:R-:W-:Y:S01]  /*3430*/  UIADD3 UR12, UPT, UPT, UR12, -0x1, URZ ;  /* 0xffffffff0c0c7890 */ /* 0x000fe2000fffe0ff */
[----:B------:R-:W-:Y:S01]  /*3440*/  UMOV UR65, 0x40004040 ;  /* 0x4000404000417882 */ /* 0x000fe20000000000 */
[----:B------:R-:W-:Y:S01]  /*3450*/  UMOV UR63, 0x40004040 ;  /* 0x40004040003f7882 */ /* 0x000fe20000000000 */
[----:B------:R-:W-:Y:S01]  /*3460*/  UMOV UR61, 0x40004040 ;  /* 0x40004040003d7882 */ /* 0x000fe20000000000 */
[----:B------:R2:W-:Y:S01]  /*3470*/  UTCHMMA gdesc[UR62], gdesc[UR64], tmem[UR7], tmem[UR32], idesc[UR33], UP4 ;  /* 0x00ff20403e0075ea */ /* 0x0005e2000a000007 */
[----:B------:R-:W-:Y:S01]  /*3480*/  UPLOP3.LUT UP4, UPT, UPT, UPT, UPT, 0x80, 0x8 ;  /* 0x000000000008789c */ /* 0x000fe20003f8f070 */
[----:B------:R-:W-:Y:S01]  /*3490*/  UMOV UR59, 0x40004040 ;  /* 0x40004040003b7882 */ /* 0x000fe20000000000 */
[----:B------:R-:W-:Y:S01]  /*34a0*/  UMOV UR57, 0x40004040 ;  /* 0x4000404000397882 */ /* 0x000fe20000000000 */
[----:B------:R2:W-:Y:S01]  /*34b0*/  UTCHMMA gdesc[UR58], gdesc[UR60], tmem[UR7], tmem[UR30], idesc[UR31], UPT ;  /* 0x00ff1e3c3a0075ea */ /* 0x0005e2000b800007 */
        /* <DEDUP_REMOVED lines=14> */
[----:B------:R-:W-:Y:S01]  /*35a0*/  UMOV UR35, 0x40004040 ;  /* 0x4000404000237882 */ /* 0x000fe20000000000 */
[----:B------:R2:W-:Y:S01]  /*35b0*/  UTCHMMA gdesc[UR38], gdesc[UR40], tmem[UR7], tmem[UR20], idesc[UR21], UPT ;  /* 0x00ff1428260075ea */ /* 0x0005e2000b800007 */
[----:B------:R2:W-:Y:S01]  /*35c0*/  UTCHMMA gdesc[UR34], gdesc[UR36], tmem[UR7], tmem[UR18], idesc[UR19], UPT ;  /* 0x00ff1224220075ea */ /* 0x0005e2000b800007 */
[----:B------:R2:W-:Y:S01]  /*35d0*/  UTCBAR [UR11], URZ ;  /* 0x000000ff0b0073e9 */ /* 0x0005e200080000ff */
[----:B------:R-:W-:Y:S01]  /*35e0*/  UMOV UR17, UR14 ;  /* 0x0000000e00117c82 */ /* 0x000fe20008000000 */
[----:B------:R-:W-:Y:S05]  /*35f0*/  BRA.U UP0, `(.L_x_56) ;  /* 0xfffffffd00007547 */ /* 0x000fea000b83ffff */
.L_x_53:
[----:B------:R-:W-:Y:S01]  /*3600*/  UIADD3 UR15, UPT, UPT, UR15, 0x1, URZ ;  /* 0x000000010f0f7890 */ /* 0x000fe2000fffe0ff */
[C---:B------:R-:W-:Y:S01]  /*3610*/  ISETP.NE.AND P0, PT, R10.reuse, 0x2, PT ;  /* 0x000000020a00780c */ /* 0x040fe20003f05270 */
[----:B--2---:R-:W-:Y:S02]  /*3620*/  UIADD3 UR7, UPT, UPT, UR6, 0x90, URZ ;  /* 0x0000009006077890 */ /* 0x004fe4000fffe0ff */
[----:B------:R-:W-:Y:S01]  /*3630*/  UISETP.NE.AND UP0, UPT, UR15, 0x4, UPT ;  /* 0x000000040f00788c */ /* 0x000fe2000bf05270 */
[----:B-1----:R-:W-:Y:S02]  /*3640*/  SEL R0, RZ, 0x1, P0 ;  /* 0x00000001ff007807 */ /* 0x002fe40000000000 */
[----:B------:R-:W-:Y:S01]  /*3650*/  SEL R10, R10, RZ, P0 ;  /* 0x000000ff0a0a7207 */ /* 0x000fe20000000000 */
[----:B------:R-:W-:Y:S01]  /*3660*/  USEL UR6, URZ, 0x1, UP0 ;  /* 0x00000001ff067887 */ /* 0x000fe20008000000 */
[----:B------:R-:W-:Y:S01]  /*3670*/  LOP3.LUT R9, R9, R0, RZ, 0x3c, !PT ;  /* 0x0000000009097212 */ /* 0x000fe200078e3cff */
[----:B------:R-:W-:Y:S01]  /*3680*/  USEL UR15, UR15, URZ, UP0 ;  /* 0x000000ff0f0f7287 */ /* 0x000fe20008000000 */
[----:B------:R1:W-:Y:S03]  /*3690*/  UTCBAR [UR7], URZ ;  /* 0x000000ff070073e9 */ /* 0x0003e600080000ff */
[----:B------:R-:W-:Y:S01]  /*36a0*/  LOP3.LUT R11, R11, UR6, RZ, 0x3c, !PT ;  /* 0x000000060b0b7c12 */ /* 0x000fe2000f8e3cff */
[----:B------:R-:W-:Y:S07]  /*36b0*/  @P1 BRA `(.L_x_57) ;  /* 0xfffffff800381947 */ /* 0x000fee000383ffff */
[----:B------:R-:W2:Y:S01]  /*36c0*/  S2UR UR4, SR_CgaCtaId ;  /* 0x00000000000479c3 */ /* 0x000ea20000008800 */
[----:B------:R-:W-:Y:S01]  /*36d0*/  ELECT P0, URZ, PT ;  /* 0x0000000000ff782f */ /* 0x000fe20003800000 */
[----:B------:R-:W-:Y:S01]  /*36e0*/  IMAD.MOV.U32 R0, RZ, RZ, 0x1 ;  /* 0x00000001ff007424 */ /* 0x000fe200078e00ff */
[----:B------:R-:W-:Y:S01]  /*36f0*/  UIADD3 UR5, UPT, UPT, UR5, 0xb0, URZ ;  /* 0x000000b005057890 */ /* 0x000fe2000fffe0ff */
[----:B------:R-:W-:Y:S01]  /*3700*/  SHF.L.U32 R2, R11, 0x1f, RZ ;  /* 0x0000001f0b027819 */ /* 0x000fe200000006ff */
[----:B------:R-:W-:-:S03]  /*3710*/  UMOV UR6, 0x40 ;  /* 0x0000004000067882 */ /* 0x000fc60000000000 */
[----:B------:R-:W-:Y:S01]  /*3720*/  UVIRTCOUNT.DEALLOC.SMPOOL 0x80 ;  /* 0x000000800000784c */ /* 0x000fe20000000000 */
[----:B--2---:R-:W-:Y:S02]  /*3730*/  ULEA UR4, UR4, UR6, 0x18 ;  /* 0x0000000604047291 */ /* 0x004fe4000f8ec0ff */
[----:B------:R-:W-:-:S07]  /*3740*/  ULEA UR6, UR15, UR5, 0x3 ;  /* 0x000000050f067291 */ /* 0x000fce000f8e18ff */
[----:B------:R2:W-:Y:S02]  /*3750*/  @P0 STS.U8 [UR4+0x1c], R0 ;  /* 0x00001c00ff000988 */ /* 0x0005e40008000004 */
[----:B------:R-:W4:Y:S02]  /*3760*/  SYNCS.PHASECHK.TRANS64.TRYWAIT P0, [UR6], R2 ;  /* 0x00000002ff0075a7 */ /* 0x000f240008001106 */
[----:B--2-4-:R-:W-:Y:S05]  /*3770*/  @!P0 BRA `(.L_x_58) ;  /* 0x0000005c00348947 */ /* 0x014fea0003800000 */
.L_x_145:
[----:B-1----:R-:W-:-:S04]  /*3780*/  UIADD3 UR7, UPT, UPT, UR15, 0x1, URZ ;  /* 0x000000010f077890 */ /* 0x002fc8000fffe0ff */
[----:B------:R-:W-:-:S04]  /*3790*/  UISETP.NE.AND UP0, UPT, UR7, 0x4, UPT ;  /* 0x000000040700788c */ /* 0x000fc8000bf05270 */
[----:B------:R-:W-:Y:S02]  /*37a0*/  USEL UR8, URZ, 0x1, UP0 ;  /* 0x00000001ff087887 */ /* 0x000fe40008000000 */
[----:B------:R-:W-:-:S04]  /*37b0*/  USEL UR7, UR7, URZ, UP0 ;  /* 0x000000ff07077287 */ /* 0x000fc80008000000 */
[----:B------:R-:W-:Y:S01]  /*37c0*/  ULEA UR6, UR7, UR5, 0x3 ;  /* 0x0000000507067291 */ /* 0x000fe2000f8e18ff */
[----:B--2---:R-:W-:-:S04]  /*37d0*/  LOP3.LUT R2, R11, UR8, RZ, 0x3c, !PT ;  /* 0x000000080b027c12 */ /* 0x004fc8000f8e3cff */
[----:B------:R-:W-:-:S04]  /*37e0*/  SHF.L.U32 R3, R2, 0x1f, RZ ;  /* 0x0000001f02037819 */ /* 0x000fc800000006ff */
[----:B------:R-:W1:Y:S02]  /*37f0*/  SYNCS.PHASECHK.TRANS64.TRYWAIT P0, [UR6], R3 ;  /* 0x00000003ff0075a7 */ /* 0x000e640008001106 */
[----:B-1----:R-:W-:Y:S05]  /*3800*/  @!P0 BRA `(.L_x_59) ;  /* 0x0000005c00288947 */ /* 0x002fea0003800000 */
.L_x_147:
[----:B------:R-:W-:-:S04]  /*3810*/  UIADD3 UR7, UPT, UPT, UR7, 0x1, URZ ;  /* 0x0000000107077890 */ /* 0x000fc8000fffe0ff */
[----:B------:R-:W-:-:S04]  /*3820*/  UISETP.NE.AND UP0, UPT, UR7, 0x4, UPT ;  /* 0x000000040700788c */ /* 0x000fc8000bf05270 */
[----:B------:R-:W-:Y:S02]  /*3830*/  USEL UR8, URZ, 0x1, UP0 ;  /* 0x00000001ff087887 */ /* 0x000fe40008000000 */
[----:B------:R-:W-:-:S04]  /*3840*/  USEL UR7, UR7, URZ, UP0 ;  /* 0x000000ff07077287 */ /* 0x000fc80008000000 */
[----:B------:R-:W-:Y:S01]  /*3850*/  ULEA UR6, UR7, UR5, 0x3 ;  /* 0x0000000507067291 */ /* 0x000fe2000f8e18ff */
[----:B------:R-:W-:-:S04]  /*3860*/  LOP3.LUT R2, R2, UR8, RZ, 0x3c, !PT ;  /* 0x0000000802027c12 */ /* 0x000fc8000f8e3cff */
[----:B-1----:R-:W-:-:S04]  /*3870*/  SHF.L.U32 R3, R2, 0x1f, RZ ;  /* 0x0000001f02037819 */ /* 0x002fc800000006ff */
[----:B------:R-:W1:Y:S02]  /*3880*/  SYNCS.PHASECHK.TRANS64.TRYWAIT P0, [UR6], R3 ;  /* 0x00000003ff0075a7 */ /* 0x000e640008001106 */
[----:B-1----:R-:W-:Y:S05]  /*3890*/  @!P0 BRA `(.L_x_60) ;  /* 0x0000005c001c8947 */ /* 0x002fea0003800000 */
.L_x_149:
[----:B------:R-:W-:-:S04]  /*38a0*/  UIADD3 UR7, UPT, UPT, UR7, 0x1, URZ ;  /* 0x0000000107077890 */ /* 0x000fc8000fffe0ff */
[----:B------:R-:W-:-:S04]  /*38b0*/  UISETP.NE.AND UP0, UPT, UR7, 0x4, UPT ;  /* 0x000000040700788c */ /* 0x000fc8000bf05270 */
[----:B------:R-:W-:Y:S02]  /*38c0*/  USEL UR6, URZ, 0x1, UP0 ;  /* 0x00000001ff067887 */ /* 0x000fe40008000000 */
[----:B------:R-:W-:-:S04]  /*38d0*/  USEL UR7, UR7, URZ, UP0 ;  /* 0x000000ff07077287 */ /* 0x000fc80008000000 */
[----:B------:R-:W-:Y:S01]  /*38e0*/  ULEA UR7, UR7, UR5, 0x3 ;  /* 0x0000000507077291 */ /* 0x000fe2000f8e18ff */
[----:B------:R-:W-:-:S04]  /*38f0*/  LOP3.LUT R2, R2, UR6, RZ, 0x3c, !PT ;  /* 0x0000000602027c12 */ /* 0x000fc8000f8e3cff */
[----:B------:R-:W-:-:S04]  /*3900*/  SHF.L.U32 R2, R2, 0x1f, RZ ;  /* 0x0000001f02027819 */ /* 0x000fc800000006ff */
[----:B------:R-:W2:Y:S02]  /*3910*/  SYNCS.PHASECHK.TRANS64.TRYWAIT P0, [UR7], R2 ;  /* 0x00000002ff0075a7 */ /* 0x000ea40008001107 */
[----:B--2---:R-:W-:Y:S05]  /*3920*/  @!P0 BRA `(.L_x_61) ;  /* 0x0000005c00108947 */ /* 0x004fea0003800000 */
.L_x_151:
[----:B------:R-:W-:Y:S01]  /*3930*/  NOP ;  /* 0x0000000000007918 */ /* 0x000fe20000000000 */
[----:B-1----:R-:W1:Y:S01]  /*3940*/  LDS R0, [UR4+0x14] ;  /* 0x00001404ff007984 */ /* 0x002e620008000800 */
[----:B------:R-:W-:Y:S01]  /*3950*/  ULOP3.LUT UR6, UR16, 0xffff, URZ, 0xc0, !UPT ;  /* 0x0000ffff10067892 */ /* 0x000fe2000f8ec0ff */
[----:B------:R-:W-:Y:S01]  /*3960*/  UMOV UR8, 0xffff ;  /* 0x0000ffff00087882 */ /* 0x000fe20000000000 */
[----:B------:R-:W-:Y:S02]  /*3970*/  UMOV UR5, 0x1 ;  /* 0x0000000100057882 */ /* 0x000fe40000000000 */
[----:B------:R-:W-:-:S04]  /*3980*/  USHF.R.U32.HI UR6, URZ, 0x5, UR6 ;  /* 0x00000005ff067899 */ /* 0x000fc80008011606 */
[----:B------:R-:W-:Y:S02]  /*3990*/  USHF.L.U32 UR8, UR8, UR6, URZ ;  /* 0x0000000608087299 */ /* 0x000fe400080006ff */
[----:B------:R-:W-:-:S04]  /*39a0*/  USHF.L.U32 UR5, UR5, UR6, URZ ;  /* 0x0000000605057299 */ /* 0x000fc800080006ff */
[----:B-1----:R-:W-:-:S04]  /*39b0*/  LOP3.LUT R0, R0, UR8, RZ, 0xc0, !PT ;  /* 0x0000000800007c12 */ /* 0x002fc8000f8ec0ff */
[----:B------:R-:W-:-:S13]  /*39c0*/  ISETP.NE.AND P0, PT, R0, UR8, PT ;  /* 0x0000000800007c0c */ /* 0x000fda000bf05270 */
[----:B------:R-:W-:Y:S05]  /*39d0*/  @P0 BRA `(.L_x_62) ;  /* 0x0000000000580947 */ /* 0x000fea0003800000 */
[----:B------:R-:W1:Y:S02]  /*39e0*/  LDS R0, [UR4+0x18] ;  /* 0x00001804ff007984 */ /* 0x000e640008000800 */
[----:B-1----:R-:W-:-:S04]  /*39f0*/  LOP3.LUT R0, R0, UR5, RZ, 0xc0, !PT ;  /* 0x0000000500007c12 */ /* 0x002fc8000f8ec0ff */
[----:B------:R-:W-:-:S13]  /*3a00*/  ISETP.NE.AND P0, PT, R0, UR5, PT ;  /* 0x0000000500007c0c */ /* 0x000fda000bf05270 */
[----:B------:R-:W-:Y:S05]  /*3a10*/  @P0 BRA `(.L_x_63) ;  /* 0x00000000003c0947 */ /* 0x000fea0003800000 */
[----:B------:R-:W1:Y:S01]  /*3a20*/  S2R R2, SR_LANEID ;  /* 0x0000000000027919 */ /* 0x000e620000000000 */
[----:B------:R-:W-:Y:S01]  /*3a30*/  ULOP3.LUT UR8, URZ, UR8, URZ, 0x33, !UPT ;  /* 0x00000008ff087292 */ /* 0x000fe2000f8e33ff */
[----:B------:R-:W-:Y:S02]  /*3a40*/  VOTEU.ANY UR7, UPT, PT ;  /* 0x0000000000077886 */ /* 0x000fe400038e0100 */
[----:B------:R-:W-:-:S03]  /*3a50*/  UFLO.U32 UR7, UR7 ;  /* 0x00000007000772bd */ /* 0x000fc600080e0000 */
[----:B------:R-:W-:-:S04]  /*3a60*/  IMAD.U32 R0, RZ, RZ, UR8 ;  /* 0x00000008ff007e24 */ /* 0x000fc8000f8e00ff */
[----:B------:R2:W4:Y:S02]  /*3a70*/  REDUX UR6, R0 ;  /* 0x00000000000673c4 */ /* 0x0005240000000000 */
[----:B------:R1:W-:Y:S02]  /*3a80*/  UTCATOMSWS.AND URZ, UR8 ;  /* 0x0000000800ff79e3 */ /* 0x0003e40008000000 */
[----:B-1----:R-:W-:Y:S02]  /*3a90*/  ISETP.EQ.U32.AND P0, PT, R2, UR7, PT ;  /* 0x0000000702007c0c */ /* 0x002fe4000bf02070 */
[----:B--2---:R-:W-:Y:S02]  /*3aa0*/  LOP3.LUT R0, RZ, UR5, RZ, 0x33, !PT ;  /* 0x00000005ff007c12 */ /* 0x004fe4000f8e33ff */
[----:B----4-:R-:W-:Y:S02]  /*3ab0*/  MOV R2, UR6 ;  /* 0x0000000600027c02 */ /* 0x010fe40008000f00 */
[----:B------:R-:W1:Y:S07]  /*3ac0*/  REDUX UR5, R0 ;  /* 0x00000000000573c4 */ /* 0x000e6e0000000000 */
[----:B------:R2:W-:Y:S01]  /*3ad0*/  @P0 ATOMS.AND RZ, [UR4+0x14], R2 ;  /* 0x00001402ffff098c */ /* 0x0005e2000a800004 */
[----:B-1----:R-:W-:-:S05]  /*3ae0*/  IMAD.U32 R0, RZ, RZ, UR5 ;  /* 0x00000005ff007e24 */ /* 0x002fca000f8e00ff */
[----:B------:R2:W-:Y:S01]  /*3af0*/  @P0 ATOMS.AND RZ, [UR4+0x18], R0 ;  /* 0x00001800ffff098c */ /* 0x0005e2000a800004 */
[----:B------:R-:W-:Y:S05]  /*3b00*/  BRA `(.L_x_64) ;  /* 0x0000000000147947 */ /* 0x000fea0003800000 */
.L_x_63:
[----:B------:R-:W-:Y:S02]  /*3b10*/  MOV R2, 0x3b30 ;  /* 0x00003b3000027802 */ /* 0x000fe40000000f00 */
[----:B---3-5:R-:W-:Y:S05]  /*3b20*/  CALL.REL.NOINC `($__internal_0_$__cuda_sm10x_tcgen05_guardrail_trap_col_being_dealloced_not_returned_by_alloc) ;  /* 0x0000005c00f87944 */ /* 0x028fea0003c00000 */
[----:B------:R-:W-:Y:S05]  /*3b30*/  BRA `(.L_x_64) ;  /* 0x0000000000087947 */ /* 0x000fea0003800000 */
.L_x_62:
[----:B------:R-:W-:Y:S02]  /*3b40*/  MOV R2, 0x3b60 ;  /* 0x00003b6000027802 */ /* 0x000fe40000000f00 */
[----:B---3-5:R-:W-:Y:S05]  /*3b50*/  CALL.REL.NOINC `($__internal_2_$__cuda_sm10x_tcgen05_guardrail_trap_unallocated_columns_being_dealloced) ;  /* 0x0000006000047944 */ /* 0x028fea0003c00000 */
.L_x_64:
[----:B------:R-:W-:Y:S01]  /*3b60*/  NOP ;  /* 0x0000000000007918 */ /* 0x000fe20000000000 */
[----:B------:R-:W-:Y:S05]  /*3b70*/  EXIT ;  /* 0x000000000000794d */ /* 0x000fea0003800000 */
.L_x_46:
[----:B------:R-:W-:-:S09]  /*3b80*/  UISETP.NE.OR UP2, UPT, UR8, 0x3, !UP2 ;  /* 0x000000030800788c */ /* 0x000fd2000d745670 */
[----:B------:R-:W-:Y:S05]  /*3b90*/  BRA.U UP2, `(.L_x_65) ;  /* 0x0000001102087547 */ /* 0x000fea000b800000 */
[----:B------:R-:W1:Y:S01]  /*3ba0*/  LDC R0, c[0x0][0xb30] ;  /* 0x0002cc00ff007b82 */ /* 0x000e620000000800 */
[----:B------:R-:W2:Y:S01]  /*3bb0*/  LDCU.64 UR8, c[0x0][0x888] ;  /* 0x00011100ff0877ac */ /* 0x000ea20008000a00 */
[----:B------:R-:W-:Y:S02]  /*3bc0*/  HFMA2 R27, -RZ, RZ, 0, 0 ;  /* 0x00000000ff1b7431 */ /* 0x000fe400000001ff */
[----:B------:R-:W-:Y:S01]  /*3bd0*/  IMAD.MOV.U32 R29, RZ, RZ, 0x1 ;  /* 0x00000001ff1d7424 */ /* 0x000fe200078e00ff */
[----:B------:R-:W-:Y:S01]  /*3be0*/  MOV R25, 0x2000 ;  /* 0x0000200000197802 */ /* 0x000fe20000000f00 */
[----:B------:R-:W4:Y:S01]  /*3bf0*/  LDCU.64 UR4, c[0x0][0x890] ;  /* 0x00011200ff0477ac */ /* 0x000f220008000a00 */
[----:B------:R-:W-:Y:S01]  /*3c00*/  IMAD.MOV.U32 R28, RZ, RZ, RZ ;  /* 0x000000ffff1c7224 */ /* 0x000fe200078e00ff */
[----:B------:R-:W3:Y:S01]  /*3c10*/  LDC R24, c[0x0][0x370] ;  /* 0x0000dc00ff187b82 */ /* 0x000ee20000000800 */
[----:B------:R-:W-:Y:S01]  /*3c20*/  UMOV UR7, 0x400 ;  /* 0x0000040000077882 */ /* 0x000fe20000000000 */
[----:B------:R-:W-:-:S02]  /*3c30*/  UPLOP3.LUT UP1, UPT, UPT, UPT, UPT, 0x40, 0x4 ;  /* 0x000000000004789c */ /* 0x000fc40003f2e870 */
[----:B------:R-:W-:-:S04]  /*3c40*/  ULEA UR7, UR37, UR7, 0x18 ;  /* 0x0000000725077291 */ /* 0x000fc8000f8ec0ff */
[----:B------:R-:W3:Y:S01]  /*3c50*/  LDC R3, c[0x0][0xb0c] ;  /* 0x0002c300ff037b82 */ /* 0x000ee20000000800 */
[----:B------:R-:W-:Y:S02]  /*3c60*/  UIADD3 UR13, UPT, UPT, UR7, 0x38, URZ ;  /* 0x00000038070d7890 */ /* 0x000fe4000fffe0ff */
[----:B--2---:R-:W-:Y:S02]  /*3c70*/  UISETP.NE.U32.AND UP2, UPT, UR8, URZ, UPT ;  /* 0x000000ff0800728c */ /* 0x004fe4000bf45070 */
[----:B------:R-:W-:Y:S02]  /*3c80*/  UIADD3 UR33, UPT, UPT, UR7, 0x20, URZ ;  /* 0x0000002007217890 */ /* 0x000fe4000fffe0ff */
[----:B----4-:R-:W-:Y:S01]  /*3c90*/  UISETP.NE.U32.AND UP3, UPT, UR4, URZ, UPT ;  /* 0x000000ff0400728c */ /* 0x010fe2000bf65070 */
[----:B------:R-:W2:Y:S01]  /*3ca0*/  LDC R18, c[0x0][0xb20] ;  /* 0x0002c800ff127b82 */ /* 0x000ea20000000800 */
[----:B-1----:R-:W-:Y:S01]  /*3cb0*/  ISETP.NE.AND P1, PT, R0, 0x1, PT ;  /* 0x000000010000780c */ /* 0x002fe20003f25270 */
[----:B------:R-:W-:-:S02]  /*3cc0*/  UISETP.NE.AND.EX UP2, UPT, UR9, URZ, UPT, UP2 ;  /* 0x000000ff0900728c */ /* 0x000fc4000bf45320 */
[----:B------:R-:W-:Y:S02]  /*3cd0*/  UIADD3 UR25, UPT, UPT, UR7, 0x28, URZ ;  /* 0x0000002807197890 */ /* 0x000fe4000fffe0ff */
[----:B------:R-:W-:Y:S02]  /*3ce0*/  UIADD3 UR17, UPT, UPT, UR7, 0x30, URZ ;  /* 0x0000003007117890 */ /* 0x000fe4000fffe0ff */
[----:B------:R-:W1:Y:S01]  /*3cf0*/  LDC.64 R30, c[0x0][0x348] ;  /* 0x0000d200ff1e7b82 */ /* 0x000e620000000a00 */
[----:B------:R-:W-:Y:S02]  /*3d00*/  UPRMT UR13, UR37, 0x654, UR13 ;  /* 0x00000654250d7896 */ /* 0x000fe4000800000d */
[----:B------:R-:W-:-:S05]  /*3d10*/  UISETP.NE.AND.EX UP3, UPT, UR5, URZ, UPT, UP3 ;  /* 0x000000ff0500728c */ /* 0x000fca000bf65330 */
[----:B------:R-:W4:Y:S08]  /*3d20*/  LDC.64 R16, c[0x0][0xb10] ;  /* 0x0002c400ff107b82 */ /* 0x000f300000000a00 */
[----:B------:R-:W1:Y:S08]  /*3d30*/  LDC.64 R6, c[0x0][0xb18] ;  /* 0x0002c600ff067b82 */ /* 0x000e700000000a00 */
[----:B------:R-:W1:Y:S08]  /*3d40*/  LDC.64 R4, c[0x0][0xb28] ;  /* 0x0002ca00ff047b82 */ /* 0x000e700000000a00 */
[----:B--23--:R-:W1:Y:S02]  /*3d50*/  LDC R19, c[0x0][0x374] ;  /* 0x0000dd00ff137b82 */ /* 0x00ce640000000800 */
.L_x_76:
[C---:B------:R-:W-:Y:S02]  /*3d60*/  LEA R0, R28.reuse, UR7, 0x3 ;  /* 0x000000071c007c11 */ /* 0x040fe4000f8e18ff */
[----:B------:R-:W-:Y:S02]  /*3d70*/  SHF.L.U32 R2, R27, 0x1f, RZ ;  /* 0x0000001f1b027819 */ /* 0x000fe400000006ff */
[----:B------:R-:W-:Y:S02]  /*3d80*/  LEA R20, R28, UR7, 0x4 ;  /* 0x000000071c147c11 */ /* 0x000fe4000f8e20ff */
[----:B--2---:R-:W2:Y:S02]  /*3d90*/  SYNCS.PHASECHK.TRANS64.TRYWAIT P0, [R0+URZ+0x70], R2 ;  /* 0x00007002000075a7 */ /* 0x004ea400080011ff */
[----:B--2---:R-:W-:Y:S05]  /*3da0*/  @!P0 BRA `(.L_x_66) ;  /* 0x0000005800088947 */ /* 0x004fea0003800000 */
.L_x_152:
[----:B------:R-:W-:Y:S01]  /*3db0*/  ISETP.GE.AND P0, PT, R40, 0x1, PT ;  /* 0x000000012800780c */ /* 0x000fe20003f06270 */
[----:B------:R-:W3:Y:S01]  /*3dc0*/  LDS.128 R20, [R20+0x100] ;  /* 0x0001000014147984 */ /* 0x000ee20000000c00 */
[----:B--2---:R-:W-:Y:S01]  /*3dd0*/  VIADD R0, R0, 0x80 ;  /* 0x0000008000007836 */ /* 0x004fe20000000000 */
[----:B------:R-:W-:Y:S01]  /*3de0*/  @!PT LDS RZ, [RZ] ;  /* 0x00000000fffff984 */ /* 0x000fe20000000800 */
[----:B------:R-:W-:Y:S01]  /*3df0*/  @!PT LDS RZ, [RZ] ;  /* 0x00000000fffff984 */ /* 0x000fe20000000800 */
[----:B------:R-:W-:Y:S01]  /*3e00*/  @!PT LDS RZ, [RZ] ;  /* 0x00000000fffff984 */ /* 0x000fe20000000800 */
[----:B------:R-:W-:Y:S01]  /*3e10*/  @!PT LDS RZ, [RZ] ;  /* 0x00000000fffff984 */ /* 0x000fe20000000800 */
[----:B------:R2:W-:Y:S06]  /*3e20*/  MEMBAR.ALL.CTA ;  /* 0x0000000000007992 */ /* 0x0005ec0000008000 */
[----:B--2---:R-:W2:Y:S01]  /*3e30*/  FENCE.VIEW.ASYNC.S ;  /* 0x00000000000073c6 */ /* 0x004ea20000000000 */
[----:B------:R-:W-:Y:S04]  /*3e40*/  PRMT R0, RZ, 0x654, R0 ;  /* 0x00000654ff007816 */ /* 0x000fe80000000000 */
[----:B--2---:R2:W-:Y:S01]  /*3e50*/  SYNCS.ARRIVE.TRANS64.RED.A1T0 RZ, [R0+URZ], RZ ;  /* 0x000000ff00ff79a7 */ /* 0x0045e200081004ff */
[----:B---3--:R-:W-:Y:S11]  /*3e60*/  LOP3.LUT P3, RZ, R22, 0x1, RZ, 0xc0, !PT ;  /* 0x0000000116ff7812 */ /* 0x008ff6000786c0ff */
[----:B------:R-:W-:Y:S02]  /*3e70*/  @!UPT UIADD3 URZ, UPT, UPT, URZ, URZ, URZ ;  /* 0x000000fffffff290 */ /* 0x000fe4000fffe0ff */
[----:B------:R-:W-:Y:S02]  /*3e80*/  @P3 MOV R11, R20 ;  /* 0x00000014000b3202 */ /* 0x000fe40000000f00 */
[----:B------:R-:W-:Y:S01]  /*3e90*/  @P3 LOP3.LUT R10, R21, 0xffff, RZ, 0xc0, !PT ;  /* 0x0000ffff150a3812 */ /* 0x000fe200078ec0ff */
[----:B--2---:R-:W-:Y:S06]  /*3ea0*/  @!P0 BRA `(.L_x_67) ;  /* 0x0000000000a48947 */ /* 0x004fec0003800000 */
[-C--:B-1----:R-:W-:Y:S01]  /*3eb0*/  IMAD.HI.U32 R0, R19, R7.reuse, RZ ;  /* 0x0000000713007227 */ /* 0x082fe200078e00ff */
[----:B------:R-:W-:Y:S02]  /*3ec0*/  ISETP.NE.AND P0, PT, R6, 0x1, PT ;  /* 0x000000010600780c */ /* 0x000fe40003f05270 */
[----:B------:R-:W-:Y:S01]  /*3ed0*/  ISETP.NE.AND P2, PT, R40, 0x1, PT ;  /* 0x000000012800780c */ /* 0x000fe20003f45270 */
[----:B----4-:R-:W-:Y:S01]  /*3ee0*/  IMAD.HI.U32 R9, R24, R16, RZ ;  /* 0x0000001018097227 */ /* 0x010fe200078e00ff */
[----:B------:R-:W-:Y:S02]  /*3ef0*/  SHF.R.U32.HI R0, RZ, R18, R0 ;  /* 0x00000012ff007219 */ /* 0x000fe40000011600 */
[----:B------:R-:W-:Y:S01]  /*3f00*/  ISETP.NE.AND P4, PT, R3, 0x1, PT ;  /* 0x000000010300780c */ /* 0x000fe20003f85270 */
[----:B------:R-:W-:Y:S01]  /*3f10*/  IMAD.HI.U32 R13, R10, R7, RZ ;  /* 0x000000070a0d7227 */ /* 0x000fe200078e00ff */
[----:B------:R-:W-:Y:S02]  /*3f20*/  SHF.R.U32.HI R9, RZ, R17, R9 ;  /* 0x00000011ff097219 */ /* 0x000fe40000011609 */
[----:B------:R-:W-:Y:S01]  /*3f30*/  SEL R0, R19, R0, !P0 ;  /* 0x0000000013007207 */ /* 0x000fe20004000000 */
[----:B------:R-:W-:Y:S01]  /*3f40*/  IMAD.HI.U32 R12, R11, R16, RZ ;  /* 0x000000100b0c7227 */ /* 0x000fe200078e00ff */
[----:B------:R-:W-:Y:S03]  /*3f50*/  SEL R9, R24, R9, !P4 ;  /* 0x0000000918097207 */ /* 0x000fe60006000000 */
[-C--:B------:R-:W-:Y:S01]  /*3f60*/  IMAD.HI.U32 R8, R0, R4.reuse, RZ ;  /* 0x0000000400087227 */ /* 0x080fe200078e00ff */
[----:B------:R-:W-:Y:S03]  /*3f70*/  SHF.R.U32.HI R12, RZ, R17, R12 ;  /* 0x00000011ff0c7219 */ /* 0x000fe6000001160c */
[----:B------:R-:W-:Y:S01]  /*3f80*/  IMAD.HI.U32 R2, R9, R4, RZ ;  /* 0x0000000409027227 */ /* 0x000fe200078e00ff */
[-C--:B------:R-:W-:Y:S02]  /*3f90*/  @P2 SHF.R.U32.HI R0, RZ, R5.reuse, R8 ;  /* 0x00000005ff002219 */ /* 0x080fe40000011608 */
[----:B------:R-:W-:Y:S02]  /*3fa0*/  SHF.R.U32.HI R8, RZ, R18, R13 ;  /* 0x00000012ff087219 */ /* 0x000fe4000001160d */
[----:B------:R-:W-:Y:S01]  /*3fb0*/  @P2 SHF.R.U32.HI R9, RZ, R5, R2 ;  /* 0x00000005ff092219 */ /* 0x000fe20000011602 */
[----:B------:R-:W-:Y:S01]  /*3fc0*/  IMAD R0, R40, R0, RZ ;  /* 0x0000000028007224 */ /* 0x000fe200078e02ff */
[----:B------:R-:W-:Y:S02]  /*3fd0*/  SEL R8, R10, R8, !P0 ;  /* 0x000000080a087207 */ /* 0x000fe40004000000 */
[----:B------:R-:W-:Y:S01]  /*3fe0*/  SEL R2, R11, R12, !P4 ;  /* 0x0000000c0b027207 */ /* 0x000fe20006000000 */
[----:B------:R-:W-:Y:S01]  /*3ff0*/  IMAD R12, R40, R9, RZ ;  /* 0x00000009280c7224 */ /* 0x000fe200078e02ff */
[C---:B------:R-:W-:Y:S01]  /*4000*/  ISETP.GE.AND P0, PT, R8.reuse, R0, PT ;  /* 0x000000000800720c */ /* 0x040fe20003f06270 */
[----:B------:R-:W-:Y:S03]  /*4010*/  IMAD.HI.U32 R0, R8, R4, RZ ;  /* 0x0000000408007227 */ /* 0x000fe600078e00ff */
[----:B------:R-:W-:Y:S02]  /*4020*/  ISETP.GE.OR P0, PT, R2, R12, P0 ;  /* 0x0000000c0200720c */ /* 0x000fe40000706670 */
[-C--:B------:R-:W-:Y:S04]  /*4030*/  SHF.R.U32.HI R0, RZ, R5.reuse, R0 ;  /* 0x00000005ff007219 */ /* 0x080fe80000011600 */
[----:B------:R-:W-:Y:S05]  /*4040*/  SEL R13, R8, R0, !P2 ;  /* 0x00000000080d7207 */ /* 0x000fea0005000000 */
[----:B------:R-:W-:Y:S02]  /*4050*/  IMAD.MOV R12, RZ, RZ, -R13 ;  /* 0x000000ffff0c7224 */ /* 0x000fe400078e0a0d */
[----:B------:R-:W-:Y:S04]  /*4060*/  @!P0 IMAD.HI.U32 R0, R2, R4, RZ ;  /* 0x0000000402008227 */ /* 0x000fe800078e00ff */
[----:B------:R-:W-:Y:S01]  /*4070*/  IMAD R12, R40, R12, R8 ;  /* 0x0000000c280c7224 */ /* 0x000fe200078e0208 */
[----:B------:R-:W-:Y:S04]  /*4080*/  @!P0 SHF.R.U32.HI R0, RZ, R5, R0 ;  /* 0x00000005ff008219 */ /* 0x000fe80000011600 */
[----:B------:R-:W-:Y:S04]  /*4090*/  @!P0 SEL R0, R2, R0, !P2 ;  /* 0x0000000002008207 */ /* 0x000fe80005000000 */
[----:B------:R-:W-:Y:S01]  /*40a0*/  @!P0 IADD3 R13, PT, PT, R13, -R0, RZ ;  /* 0x800000000d0d8210 */ /* 0x000fe20007ffe0ff */
[----:B------:R-:W-:Y:S01]  /*40b0*/  @!P0 IMAD R0, R9, R12, R0 ;  /* 0x0000000c09008224 */ /* 0x000fe200078e0200 */
[----:B------:R-:W-:Y:S01]  /*40c0*/  IADD3 R9, PT, PT, -R8, RZ, RZ ;  /* 0x000000ff08097210 */ /* 0x000fe20007ffe1ff */
[--C-:B------:R-:W-:Y:S02]  /*40d0*/  IMAD.MOV R12, RZ, RZ, -R2.reuse ;  /* 0x000000ffff0c7224 */ /* 0x100fe400078e0a02 */
[----:B------:R-:W-:Y:S02]  /*40e0*/  @!P0 IMAD R8, R13, R40, R2 ;  /* 0x000000280d088224 */ /* 0x000fe400078e0202 */
[----:B------:R-:W-:Y:S02]  /*40f0*/  @!P0 IMAD.MOV.U32 R2, RZ, RZ, R0 ;  /* 0x000000ffff028224 */ /* 0x000fe400078e0000 */
[----:B------:R-:W-:Y:S02]  /*4100*/  IMAD R11, R3, R12, R11 ;  /* 0x0000000c030b7224 */ /* 0x000fe400078e020b */
[----:B------:R-:W-:Y:S02]  /*4110*/  IMAD R10, R6, R9, R10 ;  /* 0x00000009060a7224 */ /* 0x000fe400078e020a */
[----:B------:R-:W-:Y:S02]  /*4120*/  IMAD R11, R2, R3, R11 ;  /* 0x00000003020b7224 */ /* 0x000fe400078e020b */
[----:B------:R-:W-:Y:S02]  /*4130*/  IMAD R10, R8, R6, R10 ;  /* 0x00000006080a7224 */ /* 0x000fe400078e020a */
.L_x_67:
[----:B------:R-:W-:Y:S05]  /*4140*/  BRA.U UP1, `(.L_x_68) ;  /* 0x0000000101107547 */ /* 0x000fea000b800000 */
[----:B------:R-:W-:Y:S04]  /*4150*/  MOV R2, UR6 ;  /* 0x0000000600027c02 */ /* 0x000fe80008000f00 */
[----:B------:R-:W-:Y:S04]  /*4160*/  SHF.L.U32 R2, R2, 0x1f, RZ ;  /* 0x0000001f02027819 */ /* 0x000fe800000006ff */
[----:B------:R-:W2:Y:S02]  /*4170*/  SYNCS.PHASECHK.TRANS64.TRYWAIT P0, [UR7+0x68], R2 ;  /* 0x00006802ff0075a7 */ /* 0x000ea40008001107 */
[----:B--2---:R-:W-:Y:S05]  /*4180*/  @!P0 BRA `(.L_x_69) ;  /* 0x0000005400248947 */ /* 0x004fea0003800000 */
.L_x_68:
[----:B------:R-:W-:Y:S02]  /*4190*/  R2UR UR35, R15 ;  /* 0x000000000f2372ca */ /* 0x000fe400000e0000 */
[----:B------:R-:W-:Y:S02]  /*41a0*/  R2UR UR34, R14 ;  /* 0x000000000e2272ca */ /* 0x000fe400000e0000 */
[----:B------:R-:W-:Y:S02]  /*41b0*/  ISETP.NE.U32.AND P2, PT, RZ, UR4, PT ;  /* 0x00000004ff007c0c */ /* 0x000fe4000bf45070 */
[----:B------:R-:W-:Y:S02]  /*41c0*/  SHF.L.U32 R14, R29, 0x1f, RZ ;  /* 0x0000001f1d0e7819 */ /* 0x000fe400000006ff */
[----:B------:R-:W-:Y:S05]  /*41d0*/  ISETP.NE.AND.EX P2, PT, RZ, UR5, PT, P2 ;  /* 0x00000005ff007c0c */ /* 0x000fea000bf45320 */
[----:B------:R-:W-:Y:S02]  /*41e0*/  USHF.L.U32 UR35, UR35, 0x6, URZ ;  /* 0x0000000623237899 */ /* 0x000fe400080006ff */
[----:B------:R-:W-:Y:S01]  /*41f0*/  USHF.L.U32 UR34, UR34, 0x8, URZ ;  /* 0x0000000822227899 */ /* 0x000fe200080006ff */
[----:B------:R-:W-:Y:S11]  /*4200*/  BRA.U !UP3, `(.L_x_70) ;  /* 0x000000010b347547 */ /* 0x000ff6000b800000 */
[----:B------:R-:W-:Y:S01]  /*4210*/  UPLOP3.LUT UP0, UPT, UPT, UPT, UP2, 0x80, 0x8 ;  /* 0x000000000008789c */ /* 0x000fe20003f0f020 */
[----:B--2---:R-:W-:Y:S02]  /*4220*/  HFMA2 R0, -RZ, RZ, 0, 5.9604644775390625e-08 ;  /* 0x00000001ff007431 */ /* 0x004fe400000001ff */
[----:B------:R-:W-:Y:S03]  /*4230*/  IMAD.MOV.U32 R88, RZ, RZ, 0x1 ;  /* 0x00000001ff587424 */ /* 0x000fe600078e00ff */
[----:B------:R-:W-:Y:S05]  /*4240*/  PLOP3.LUT P0, PT, PT, PT, UP0, 0x80, 0x8 ;  /* 0x000000000008781c */ /* 0x000fea0003f0f008 */
[----:B------:R-:W2:Y:S01]  /*4250*/  @UP0 LDCU.64 UR10, c[0x0][0x888] ;  /* 0x00011100ff0a07ac */ /* 0x000ea20008000a00 */
[----:B------:R-:W-:Y:S07]  /*4260*/  @UP0 UIMAD UR8, UR36, UR4, URZ ;  /* 0x00000004240802a4 */ /* 0x000fee000f8e02ff */
[----:B------:R-:W-:Y:S01]  /*4270*/  @!P0 PRMT R88, R0, 0x7610, R88 ;  /* 0x0000761000588816 */ /* 0x000fe20000000058 */
[----:B--2---:R-:W-:Y:S03]  /*4280*/  @UP0 UIMAD.WIDE UR10, UR8, 0x4, UR10 ;  /* 0x00000004080a08a5 */ /* 0x004fe6000f8e020a */
[----:B------:R-:W2:Y:S03]  /*4290*/  @!UP0 LDCU UR8, c[0x0][0x880] ;  /* 0x00011000ff0887ac */ /* 0x000ea60008000800 */
[----:B------:R-:W-:Y:S01]  /*42a0*/  IMAD.U32 R8, RZ, RZ, UR10 ;  /* 0x0000000aff087e24 */ /* 0x000fe2000f8e00ff */
[----:B------:R-:W-:Y:S05]  /*42b0*/  MOV R9, UR11 ;  /* 0x0000000b00097c02 */ /* 0x000fea0008000f00 */
[----:B-----5:R3:W5:Y:S02]  /*42c0*/  @P0 LDG.E R49, desc[UR46][R8.64] ;  /* 0x0000002e08310981 */ /* 0x020764000c1e1900 */
[----:B--23--:R-:W-:Y:S07]  /*42d0*/  @!P0 IMAD.U32 R49, RZ, RZ, UR8 ;  /* 0x00000008ff318e24 */ /* 0x00cfee000f8e00ff */
.L_x_70:
[----:B-----5:R-:W-:Y:S01]  /*42e0*/  @!P2 FSETP.EQ.AND P0, PT, R49, RZ, PT ;  /* 0x000000ff3100a20b */ /* 0x020fe20003f02000 */
[----:B------:R-:W-:Y:S01]  /*42f0*/  @!UPT UIADD3 URZ, UPT, UPT, URZ, URZ, URZ ;  /* 0x000000fffffff290 */ /* 0x000fe2000fffe0ff */
[----:B------:R-:W-:Y:S11]  /*4300*/  @!P2 BRA `(.L_x_71) ;  /* 0x000000000014a947 */ /* 0x000ff60003800000 */
[----:B------:R-:W-:Y:S02]  /*4310*/  LOP3.LUT P2, RZ, R88, 0xff, RZ, 0xc0, !PT ;  /* 0x000000ff58ff7812 */ /* 0x000fe4000784c0ff */
[----:B------:R-:W-:Y:S04]  /*4320*/  PLOP3.LUT P0, PT, PT, PT, UP0, 0x80, 0x8 ;  /* 0x000000000008781c */ /* 0x000fe80003f0f008 */
[----:B------:R-:W-:Y:S07]  /*4330*/  PLOP3.LUT P0, PT, P0, PT, PT, 0x8, 0x80 ;  /* 0x000000000080781c */ /* 0x000fee000070e170 */
[----:B------:R-:W-:Y:S11]  /*4340*/  @P2 FSETP.EQ.AND P0, PT, R49, RZ, PT ;  /* 0x000000ff3100220b */ /* 0x000ff60003f02000 */
[----:B------:R-:W-:Y:S02]  /*4350*/  @!UPT UIADD3 URZ, UPT, UPT, URZ, URZ, URZ ;  /* 0x000000fffffff290 */ /* 0x000fe4000fffe0ff */
.L_x_71:
[----:B------:R-:W3:Y:S01]  /*4360*/  SYNCS.PHASECHK.TRANS64.TRYWAIT P2, [UR7+0x40], R14 ;  /* 0x0000400eff0075a7 */ /* 0x000ee20008041107 */
[----:B------:R-:W-:Y:S04]  /*4370*/  ELECT P4, URZ, PT ;  /* 0x0000000000ff782f */ /* 0x000fe80003880000 */
[----:B------:R-:W-:Y:S11]  /*4380*/  PLOP3.LUT P4, PT, P0, P4, PT, 0xf2, 0x2f ;  /* 0x00000000002f781c */ /* 0x000ff60000789e72 */
[----:B------:R-:W-:Y:S02]  /*4390*/  @!UPT UIADD3 URZ, UPT, UPT, URZ, URZ, URZ ;  /* 0x000000fffffff290 */ /* 0x000fe4000fffe0ff */
[----:B-1----:R-:W-:Y:S05]  /*43a0*/  @!P4 IADD3 R8, P0, PT, R30, 0x580, RZ ;  /* 0x000005801e08c810 */ /* 0x002fea0007f1e0ff */
[----:B--2---:R-:W-:Y:S01]  /*43b0*/  @!P4 IMAD.X R2, RZ, RZ, R31, P0 ;  /* 0x000000ffff02c224 */ /* 0x004fe200000e061f */
[----:B---3--:R-:W-:Y:S07]  /*43c0*/  @!P2 BRA `(.L_x_72) ;  /* 0x0000005000aca947 */ /* 0x008fee0003800000 */
.L_x_155:
[----:B------:R-:W-:Y:S01]  /*43d0*/  @!P4 R2UR UR8, R2 ;  /* 0x000000000208c2ca */ /* 0x000fe200000e0000 */
[----:B------:R-:W-:Y:S01]  /*43e0*/  VOTEU.ALL UP1, P4 ;  /* 0x0000000000ff7886 */ /* 0x000fe20002020000 */
[----:B------:R-:W-:Y:S01]  /*43f0*/  @!P4 R2UR UR9, R8 ;  /* 0x000000000809c2ca */ /* 0x000fe200000e0000 */
[----:B-1----:R-:W-:Y:S01]  /*4400*/  @!P4 IMAD.MOV.U32 R0, RZ, RZ, 0x2000 ;  /* 0x00002000ff00c424 */ /* 0x002fe200078e00ff */
[----:B------:R-:W-:Y:S01]  /*4410*/  UMOV UR10, 0x0 ;  /* 0x00000000000a7882 */ /* 0x000fe20000000000 */
[----:B------:R-:W-:Y:S01]  /*4420*/  UMOV UR11, 0x10000000 ;  /* 0x10000000000b7882 */ /* 0x000fe20000000000 */
[----:B------:R-:W-:Y:S01]  /*4430*/  @!UP1 UIADD3 UR32, UPT, UPT, UR7, 0x400, URZ ;  /* 0x0000040007209890 */ /* 0x000fe2000fffe0ff */
[----:B------:R-:W-:Y:S06]  /*4440*/  VOTEU.ALL UP1, P4 ;  /* 0x0000000000ff7886 */ /* 0x000fec0002020000 */
[----:B------:R-:W-:Y:S01]  /*4450*/  IMAD.U32 R9, RZ, RZ, UR8 ;  /* 0x00000008ff097e24 */ /* 0x000fe2000f8e00ff */
[----:B------:R-:W-:Y:S01]  /*4460*/  UPRMT UR8, UR37, 0x654, UR33 ;  /* 0x0000065425087896 */ /* 0x000fe20008000021 */
[----:B------:R-:W-:Y:S03]  /*4470*/  IMAD.U32 R8, RZ, RZ, UR9 ;  /* 0x00000009ff087e24 */ /* 0x000fe6000f8e00ff */
[----:B------:R-:W-:Y:S02]  /*4480*/  @!P4 R2UR UR15, R9 ;  /* 0x00000000090fc2ca */ /* 0x000fe400000e0000 */
[----:B------:R-:W-:Y:S02]  /*4490*/  @!P4 R2UR UR14, R8 ;  /* 0x00000000080ec2ca */ /* 0x000fe400000e0000 */
[----:B------:R-:W-:Y:S05]  /*44a0*/  @!P4 IADD3 R8, P0, PT, R30, 0x580, RZ ;  /* 0x000005801e08c810 */ /* 0x000fea0007f1e0ff */
[----:B------:R-:W-:Y:S06]  /*44b0*/  @!P4 IMAD.X R2, RZ, RZ, R31, P0 ;  /* 0x000000ffff02c224 */ /* 0x000fec00000e061f */
[----:B------:R1:W-:Y:S01]  /*44c0*/  @!UP1 UTMALDG.3D [UR32], [UR14], desc[UR10] ;  /* 0x00000a200e0095b4 */ /* 0x0003e20008011000 */
[----:B------:R1:W-:Y:S01]  /*44d0*/  @!P4 SYNCS.ARRIVE.TRANS64.RED.A0TR RZ, [UR7+0x20], R0 ;  /* 0x00002000ffffc9a7 */ /* 0x0003e20008300407 */
[----:B------:R-:W-:Y:S01]  /*44e0*/  SYNCS.ARRIVE.TRANS64.RED.A1T0 RZ, [UR8], RZ ;  /* 0x000000ffffff79a7 */ /* 0x000fe20008100408 */
[----:B------:R-:W2:Y:S02]  /*44f0*/  SYNCS.PHASECHK.TRANS64.TRYWAIT P2, [UR7+0x48], R14 ;  /* 0x0000480eff0075a7 */ /* 0x000ea40008041107 */
[----:B-12---:R-:W-:Y:S05]  /*4500*/  @!P2 BRA `(.L_x_73) ;  /* 0x000000500074a947 */ /* 0x006fea0003800000 */
.L_x_157:
[----:B------:R-:W-:Y:S01]  /*4510*/  @!P4 R2UR UR8, R2 ;  /* 0x000000000208c2ca */ /* 0x000fe200000e0000 */
[----:B------:R-:W-:Y:S01]  /*4520*/  VOTEU.ALL UP1, P4 ;  /* 0x0000000000ff7886 */ /* 0x000fe20002020000 */
[----:B------:R-:W-:Y:S01]  /*4530*/  @!P4 R2UR UR9, R8 ;  /* 0x000000000809c2ca */ /* 0x000fe200000e0000 */
[----:B-1----:R-:W-:Y:S01]  /*4540*/  @!P4 IMAD.MOV.U32 R0, RZ, RZ, 0x2000 ;  /* 0x00002000ff00c424 */ /* 0x002fe200078e00ff */
[----:B------:R-:W-:Y:S01]  /*4550*/  UMOV UR10, 0x0 ;  /* 0x00000000000a7882 */ /* 0x000fe20000000000 */
[----:B------:R-:W-:Y:S01]  /*4560*/  UMOV UR11, 0x10000000 ;  /* 0x10000000000b7882 */ /* 0x000fe20000000000 */
[----:B------:R-:W-:Y:S02]  /*4570*/  @!UP1 UIADD3 UR26, UPT, UPT, UR34, 0x40, URZ ;  /* 0x00000040221a9890 */ /* 0x000fe4000fffe0ff */
[----:B------:R-:W-:Y:S01]  /*4580*/  @!UP1 UIADD3 UR24, UPT, UPT, UR7, 0x2400, URZ ;  /* 0x0000240007189890 */ /* 0x000fe2000fffe0ff */
[----:B------:R-:W-:Y:S01]  /*4590*/  VOTEU.ALL UP1, P4 ;  /* 0x0000000000ff7886 */ /* 0x000fe20002020000 */
[----:B------:R-:W-:Y:S01]  /*45a0*/  UMOV UR27, UR35 ;  /* 0x00000023001b7c82 */ /* 0x000fe20008000000 */
[----:B------:R-:W-:Y:S02]  /*45b0*/  UMOV UR28, UR36 ;  /* 0x00000024001c7c82 */ /* 0x000fe40008000000 */
        /* <DEDUP_REMOVED lines=12> */
.L_x_159:
[----:B------:R-:W2:Y:S01]  /*4680*/  LDC.64 R12, c[0x0][0xb18] ;  /* 0x0002c600ff0c7b82 */ /* 0x000ea20000000a00 */
[----:B------:R-:W-:Y:S01]  /*4690*/  @!P4 R2UR UR8, R2 ;  /* 0x000000000208c2ca */ /* 0x000fe200000e0000 */
[----:B------:R-:W-:Y:S01]  /*46a0*/  VOTEU.ALL UP1, P4 ;  /* 0x0000000000ff7886 */ /* 0x000fe20002020000 */
[----:B------:R-:W-:Y:S01]  /*46b0*/  @!P4 R2UR UR9, R8 ;  /* 0x000000000809c2ca */ /* 0x000fe200000e0000 */
[----:B-1----:R-:W-:Y:S01]  /*46c0*/  @!P4 IMAD.MOV.U32 R0, RZ, RZ, 0x2000 ;  /* 0x00002000ff00c424 */ /* 0x002fe200078e00ff */
[----:B------:R-:W-:Y:S03]  /*46d0*/  UMOV UR10, 0x0 ;  /* 0x00000000000a7882 */ /* 0x000fe60000000000 */
[----:B------:R-:W1:Y:S01]  /*46e0*/  @!P1 LDC R2, c[0x0][0xb0c] ;  /* 0x0002c300ff029b82 */ /* 0x000e620000000800 */
[----:B------:R-:W-:Y:S01]  /*46f0*/  @!UP1 UIADD3 UR18, UPT, UPT, UR34, 0x80, URZ ;  /* 0x0000008022129890 */ /* 0x000fe2000fffe0ff */
[----:B------:R-:W-:Y:S01]  /*4700*/  @P3 SHF.R.U32.HI R26, RZ, 0x10, R21 ;  /* 0x00000010ff1a3819 */ /* 0x000fe20000011615 */
[----:B------:R-:W-:Y:S01]  /*4710*/  @!UP1 UIADD3 UR16, UPT, UPT, UR7, 0x4400, URZ ;  /* 0x0000440007109890 */ /* 0x000fe2000fffe0ff */
[----:B------:R-:W-:Y:S01]  /*4720*/  VIADD R28, R28, 0x1 ;  /* 0x000000011c1c7836 */ /* 0x000fe20000000000 */
[----:B------:R-:W-:Y:S01]  /*4730*/  VOTEU.ALL UP1, P4 ;  /* 0x0000000000ff7886 */ /* 0x000fe20002020000 */
[----:B------:R-:W-:Y:S01]  /*4740*/  UMOV UR11, 0x10000000 ;  /* 0x10000000000b7882 */ /* 0x000fe20000000000 */
[----:B------:R-:W-:Y:S01]  /*4750*/  UMOV UR19, UR35 ;  /* 0x0000002300137c82 */ /* 0x000fe20008000000 */
[----:B------:R-:W-:Y:S01]  /*4760*/  IMAD.U32 R9, RZ, RZ, UR8 ;  /* 0x00000008ff097e24 */ /* 0x000fe2000f8e00ff */
[----:B------:R-:W-:Y:S01]  /*4770*/  UMOV UR20, UR36 ;  /* 0x0000002400147c82 */ /* 0x000fe20008000000 */
[----:B------:R-:W-:Y:S01]  /*4780*/  IMAD.U32 R8, RZ, RZ, UR9 ;  /* 0x00000009ff087e24 */ /* 0x000fe2000f8e00ff */
[----:B------:R-:W-:Y:S02]  /*4790*/  UPRMT UR8, UR37, 0x654, UR17 ;  /* 0x0000065425087896 */ /* 0x000fe40008000011 */
[----:B------:R-:W-:Y:S02]  /*47a0*/  @!P4 R2UR UR15, R9 ;  /* 0x00000000090fc2ca */ /* 0x000fe400000e0000 */
[----:B------:R-:W-:Y:S02]  /*47b0*/  @!P4 R2UR UR14, R8 ;  /* 0x00000000080ec2ca */ /* 0x000fe400000e0000 */
[----:B------:R-:W3:Y:S11]  /*47c0*/  LDC.64 R8, c[0x0][0xb10] ;  /* 0x0002c400ff087b82 */ /* 0x000ef60000000a00 */
[----:B------:R1:W-:Y:S01]  /*47d0*/  @!UP1 UTMALDG.3D [UR16], [UR14], desc[UR10] ;  /* 0x00000a100e0095b4 */ /* 0x0003e20008011000 */
[----:B------:R5:W-:Y:S01]  /*47e0*/  @!P4 SYNCS.ARRIVE.TRANS64.RED.A0TR RZ, [UR7+0x30], R0 ;  /* 0x00003000ffffc9a7 */ /* 0x000be20008300407 */
[C---:B---3--:R-:W-:Y:S01]  /*47f0*/  @!P1 IMAD.HI.U32 R8, R11.reuse, R8, RZ ;  /* 0x000000080b089227 */ /* 0x048fe200078e00ff */
[----:B--2---:R-:W-:Y:S02]  /*4800*/  @!P1 ISETP.NE.AND P0, PT, R12, 0x1, PT ;  /* 0x000000010c00980c */ /* 0x004fe40003f05270 */
[----:B-1----:R-:W-:Y:S01]  /*4810*/  @!P1 ISETP.NE.AND P2, PT, R2, 0x1, PT ;  /* 0x000000010200980c */ /* 0x002fe20003f45270 */
[----:B------:R-:W-:Y:S01]  /*4820*/  SYNCS.ARRIVE.TRANS64.RED.A1T0 RZ, [UR8], RZ ;  /* 0x000000ffffff79a7 */ /* 0x000fe20008100408 */
[C---:B------:R-:W-:Y:S01]  /*4830*/  @!P1 IMAD.HI.U32 R13, R10.reuse, R13, RZ ;  /* 0x0000000d0a0d9227 */ /* 0x040fe200078e00ff */
[----:B------:R-:W-:Y:S04]  /*4840*/  @!P1 SHF.R.U32.HI R8, RZ, R9, R8 ;  /* 0x00000009ff089219 */ /* 0x000fe80000011608 */
[----:B------:R-:W-:Y:S01]  /*4850*/  @!P1 SEL R8, R11, R8, !P2 ;  /* 0x000000080b089207 */ /* 0x000fe20005000000 */
[----:B------:R-:W1:Y:S01]  /*4860*/  SYNCS.PHASECHK.TRANS64.TRYWAIT P5, [UR7+0x58], R14 ;  /* 0x0000580eff0075a7 */ /* 0x000e6200080a1107 */
[----:B-----5:R-:W2:Y:S02]  /*4870*/  @!P1 LDC R0, c[0x0][0xb20] ;  /* 0x0002c800ff009b82 */ /* 0x020ea40000000800 */
[----:B--2---:R-:W-:Y:S04]  /*4880*/  @!P1 SHF.R.U32.HI R0, RZ, R0, R13 ;  /* 0x00000000ff009219 */ /* 0x004fe8000001160d */
[----:B------:R-:W-:Y:S05]  /*4890*/  @!P1 SEL R9, R10, R0, !P0 ;  /* 0x000000000a099207 */ /* 0x000fea0004000000 */
[----:B------:R-:W-:Y:S02]  /*48a0*/  @!P1 IMAD.IADD R0, R9, 0x1, -R8 ;  /* 0x0000000109009824 */ /* 0x000fe400078e0a08 */
[----:B------:R-:W-:Y:S02]  /*48b0*/  @!P1 IMAD.IADD R8, R8, 0x1, -R9 ;  /* 0x0000000108089824 */ /* 0x000fe400078e0a09 */
[----:B------:R-:W-:Y:S02]  /*48c0*/  @!P1 IMAD R11, R0, R2, R11 ;  /* 0x00000002000b9224 */ /* 0x000fe400078e020b */
[----:B------:R-:W-:Y:S01]  /*48d0*/  @!P1 IMAD R10, R8, R12, R10 ;  /* 0x0000000c080a9224 */ /* 0x000fe200078e020a */
[----:B-1----:R-:W-:Y:S06]  /*48e0*/  @!P5 BRA `(.L_x_75) ;  /* 0x0000004c00acd947 */ /* 0x002fec0003800000 */
.L_x_161:
[----:B------:R-:W-:Y:S01]  /*48f0*/  @!P4 IADD3 R2, P0, PT, R30, 0x580, RZ ;  /* 0x000005801e02c810 */ /* 0x000fe20007f1e0ff */
[----:B------:R-:W-:Y:S01]  /*4900*/  VOTEU.ALL UP1, P4 ;  /* 0x0000000000ff7886 */ /* 0x000fe20002020000 */
[----:B------:R-:W-:Y:S01]  /*4910*/  UMOV UR18, 0x0 ;  /* 0x0000000000127882 */ /* 0x000fe20000000000 */
[----:B------:R-:W-:Y:S01]  /*4920*/  UMOV UR19, 0x10000000 ;  /* 0x1000000000137882 */ /* 0x000fe20000000000 */
[----:B------:R-:W-:Y:S01]  /*4930*/  @!P4 R2UR UR9, R2 ;  /* 0x000000000209c2ca */ /* 0x000fe200000e0000 */
[----:B-1----:R-:W-:Y:S01]  /*4940*/  @!P4 IMAD.X R0, RZ, RZ, R31, P0 ;  /* 0x000000ffff00c224 */ /* 0x002fe200000e061f */
[----:B------:R-:W-:Y:S01]  /*4950*/  @!UP1 UIADD3 UR10, UPT, UPT, UR34, 0xc0, URZ ;  /* 0x000000c0220a9890 */ /* 0x000fe2000fffe0ff */
[----:B------:R-:W-:Y:S01]  /*4960*/  ISETP.NE.AND P0, PT, R28, 0x2, PT ;  /* 0x000000021c00780c */ /* 0x000fe20003f05270 */
[----:B------:R-:W-:Y:S01]  /*4970*/  UMOV UR11, UR35 ;  /* 0x00000023000b7c82 */ /* 0x000fe20008000000 */
[----:B------:R-:W-:Y:S01]  /*4980*/  UMOV UR12, UR36 ;  /* 0x00000024000c7c82 */ /* 0x000fe20008000000 */
[----:B------:R-:W-:Y:S01]  /*4990*/  @!P4 R2UR UR8, R0 ;  /* 0x000000000008c2ca */ /* 0x000fe200000e0000 */
[----:B------:R-:W-:Y:S01]  /*49a0*/  IMAD.IADD R14, R10, 0x1, R86 ;  /* 0x000000010a0e7824 */ /* 0x000fe200078e0256 */
[----:B------:R-:W-:Y:S01]  /*49b0*/  @P3 R2UR UR36, R26 ;  /* 0x000000001a2432ca */ /* 0x000fe200000e0000 */
[----:B------:R-:W-:Y:S01]  /*49c0*/  IMAD.IADD R15, R11, 0x1, R87 ;  /* 0x000000010b0f7824 */ /* 0x000fe200078e0257 */
[----:B------:R-:W-:Y:S02]  /*49d0*/  SEL R0, RZ, 0x1, P0 ;  /* 0x00000001ff007807 */ /* 0x000fe40000000000 */
[----:B------:R-:W-:Y:S01]  /*49e0*/  LOP3.LUT R29, R29, 0x1, RZ, 0x3c, !PT ;  /* 0x000000011d1d7812 */ /* 0x000fe200078e3cff */
[----:B------:R-:W-:Y:S01]  /*49f0*/  IMAD.U32 R8, RZ, RZ, UR9 ;  /* 0x00000009ff087e24 */ /* 0x000fe2000f8e00ff */
[----:B------:R-:W-:Y:S01]  /*4a00*/  @!UP1 UIADD3 UR9, UPT, UPT, UR7, 0x38, URZ ;  /* 0x0000003807099890 */ /* 0x000fe2000fffe0ff */
[----:B------:R-:W-:Y:S02]  /*4a10*/  LOP3.LUT R27, R27, R0, RZ, 0x3c, !PT ;  /* 0x000000001b1b7212 */ /* 0x000fe400078e3cff */
[----:B------:R-:W-:Y:S02]  /*4a20*/  SEL R28, R28, RZ, P0 ;  /* 0x000000ff1c1c7207 */ /* 0x000fe40000000000 */
[----:B------:R-:W-:Y:S01]  /*4a30*/  IMAD.U32 R9, RZ, RZ, UR8 ;  /* 0x00000008ff097e24 */ /* 0x000fe2000f8e00ff */
[----:B------:R-:W-:Y:S01]  /*4a40*/  @!P4 R2UR UR14, R8 ;  /* 0x00000000080ec2ca */ /* 0x000fe200000e0000 */
[----:B------:R-:W-:Y:S01]  /*4a50*/  @!UP1 UIADD3 UR8, UPT, UPT, UR7, 0x6400, URZ ;  /* 0x0000640007089890 */ /* 0x000fe2000fffe0ff */
[----:B------:R-:W-:Y:S02]  /*4a60*/  VOTEU.ALL UP1, P4 ;  /* 0x0000000000ff7886 */ /* 0x000fe40002020000 */
[----:B------:R-:W-:Y:S11]  /*4a70*/  @!P4 R2UR UR15, R9 ;  /* 0x00000000090fc2ca */ /* 0x000ff600000e0000 */
[----:B------:R-:W-:Y:S02]  /*4a80*/  @!UPT UIADD3 URZ, UPT, UPT, URZ, URZ, URZ ;  /* 0x000000fffffff290 */ /* 0x000fe4000fffe0ff */
[----:B------:R2:W-:Y:S01]  /*4a90*/  @!UP1 UTMALDG.3D [UR8], [UR14], desc[UR18] ;  /* 0x000012080e0095b4 */ /* 0x0005e20008011000 */
[----:B------:R2:W-:Y:S01]  /*4aa0*/  @!P4 SYNCS.ARRIVE.TRANS64.RED.A0TR RZ, [UR7+0x38], R25 ;  /* 0x00003819ffffc9a7 */ /* 0x0005e20008300407 */
[----:B------:R-:W-:Y:S01]  /*4ab0*/  UPLOP3.LUT UP1, UPT, UPT, UPT, UPT, 0x80, 0x8 ;  /* 0x000000000008789c */ /* 0x000fe20003f2f070 */
[----:B------:R-:W-:Y:S01]  /*4ac0*/  SYNCS.ARRIVE.TRANS64.RED.A1T0 RZ, [UR13], RZ ;  /* 0x000000ffffff79a7 */ /* 0x000fe2000810040d */
[----:B------:R-:W-:Y:S09]  /*4ad0*/  @P3 BRA `(.L_x_76) ;  /* 0xfffffff000a03947 */ /* 0x000ff2000383ffff */
[----:B------:R-:W-:-:S04]  /*4ae0*/  SHF.L.U32 R2, R29, 0x1f, RZ ;  /* 0x0000001f1d027819 */ /* 0x000fc800000006ff */
[----:B------:R-:W1:Y:S02]  /*4af0*/  SYNCS.PHASECHK.TRANS64.TRYWAIT P0, [UR7+0x40], R2 ;  /* 0x00004002ff0075a7 */ /* 0x000e640008001107 */
[----:B-1----:R-:W-:Y:S05]  /*4b00*/  @!P0 BRA `(.L_x_77) ;  /* 0x0000004c003c8947 */ /* 0x002fea0003800000 */
.L_x_163:
[----:B------:R-:W3:Y:S02]  /*4b10*/  SYNCS.PHASECHK.TRANS64.TRYWAIT P0, [UR7+0x48], R2 ;  /* 0x00004802ff0075a7 */ /* 0x000ee40008001107 */
[----:B---3--:R-:W-:Y:S05]  /*4b20*/  @!P0 BRA `(.L_x_78) ;  /* 0x0000004c004c8947 */ /* 0x008fea0003800000 */
.L_x_165:
[----:B------:R-:W3:Y:S02]  /*4b30*/  SYNCS.PHASECHK.TRANS64.TRYWAIT P0, [UR7+0x50], R2 ;  /* 0x00005002ff0075a7 */ /* 0x000ee40008001107 */
[----:B---3--:R-:W-:Y:S05]  /*4b40*/  @!P0 BRA `(.L_x_79) ;  /* 0x0000004c005c8947 */ /* 0x008fea0003800000 */
.L_x_167:
[----:B-1----:R-:W-:-:S07]  /*4b50*/  MOV R0, UR7 ;  /* 0x0000000700007c02 */ /* 0x002fce0008000f00 */
.L_x_80:
[----:B-1----:R-:W-:-:S04]  /*4b60*/  SHF.L.U32 R2, R29, 0x1f, RZ ;  /* 0x0000001f1d027819 */ /* 0x002fc800000006ff */
[----:B------:R1:W3:Y:S03]  /*4b70*/  SYNCS.PHASECHK.TRANS64.TRYWAIT P0, [R0+URZ+0x58], R2 ;  /* 0x00005802000075a7 */ /* 0x0002e600080011ff */
[----:B---3--:R-:W-:Y:S05]  /*4b80*/  @!P0 NANOSLEEP.SYNCS 0x989680 ;  /* 0x009896800000895d */ /* 0x008fea0003900000 */
[----:B------:R-:W3:Y:S02]  /*4b90*/  @!P0 SYNCS.PHASECHK.TRANS64 P0, [R0+URZ+0x58], R2 ;  /* 0x00005802000085a7 */ /* 0x000ee400080010ff */
[----:B--23--:R-:W-:Y:S05]  /*4ba0*/  @P0 EXIT ;  /* 0x000000000000094d */ /* 0x00cfea0003800000 */
[----:B------:R-:W-:Y:S05]  /*4bb0*/  BRA `(.L_x_80) ;  /* 0xfffffffc00e87947 */ /* 0x000fea000383ffff */
.L_x_65:
[----:B------:R-:W-:-:S06]  /*4bc0*/  UISETP.GE.AND UP1, UPT, UR8, 0x4, UPT ;  /* 0x000000040800788c */ /* 0x000fcc000bf26270 */
[----:B------:R-:W-:-:S13]  /*4bd0*/  PLOP3.LUT P0, PT, PT, PT, UP1, 0x80, 0x8 ;  /* 0x000000000008781c */ /* 0x000fda0003f0f018 */
[----:B------:R-:W-:Y:S05]  /*4be0*/  @!P0 EXIT ;  /* 0x000000000000894d */ /* 0x000fea0003800000 */
[----:B------:R-:W-:Y:S01]  /*4bf0*/  BAR.SYNC.DEFER_BLOCKING 0x6, 0xa0 ;  /* 0x0182800000007b1d */ /* 0x000fe20000010000 */
[C---:B------:R-:W-:Y:S01]  /*4c00*/  IMAD.SHL.U32 R4, R101.reuse, 0x40, RZ ;  /* 0x0000004065047824 */ /* 0x040fe200078e00ff */
[----:B------:R-:W-:Y:S01]  /*4c10*/  SHF.R.U32.HI R3, RZ, 0x1, R101 ;  /* 0x00000001ff037819 */ /* 0x000fe20000011665 */
[C---:B------:R-:W-:Y:S01]  /*4c20*/  IMAD.U32 R46, R101.reuse, 0x10000, RZ ;  /* 0x00010000652e7824 */ /* 0x040fe200078e00ff */
[C---:B------:R-:W-:Y:S01]  /*4c30*/  R2P PR, R101.reuse, 0x6 ;  /* 0x0000000665007804 */ /* 0x040fe20000000000 */
[C---:B------:R-:W-:Y:S01]  /*4c40*/  IMAD.SHL.U32 R2, R101.reuse, 0x20, RZ ;  /* 0x0000002065027824 */ /* 0x040fe200078e00ff */
[----:B------:R-:W-:Y:S02]  /*4c50*/  UMOV UR48, 0x400 ;  /* 0x0000040000307882 */ /* 0x000fe40000000000 */
[----:B------:R-:W1:Y:S01]  /*4c60*/  LDC R91, c[0x0][0x370] ;  /* 0x0000dc00ff5b7b82 */ /* 0x000e620000000800 */
[----:B------:R-:W-:Y:S01]  /*4c70*/  ULEA UR48, UR37, UR48, 0x18 ;  /* 0x0000003025307291 */ /* 0x000fe2000f8ec0ff */
[C---:B------:R-:W-:Y:S01]  /*4c80*/  LOP3.LUT R5, R4.reuse, 0x1c0, RZ, 0xc0, !PT ;  /* 0x000001c004057812 */ /* 0x040fe200078ec0ff */
[----:B------:R-:W-:Y:S01]  /*4c90*/  IMAD.SHL.U32 R92, R101, 0x8, RZ ;  /* 0x00000008655c7824 */ /* 0x000fe200078e00ff */
[----:B------:R-:W-:Y:S01]  /*4ca0*/  LOP3.LUT R4, R4, 0x200, RZ, 0xc0, !PT ;  /* 0x0000020004047812 */ /* 0x000fe200078ec0ff */
[----:B------:R-:W-:Y:S01]  /*4cb0*/  IMAD.MOV.U32 R99, RZ, RZ, 0x20 ;  /* 0x00000020ff637424 */ /* 0x000fe200078e00ff */
[----:B------:R-:W-:Y:S01]  /*4cc0*/  LOP3.LUT R3, R5, 0x8, R3, 0xf8, !PT ;  /* 0x0000000805037812 */ /* 0x000fe200078ef803 */
[----:B------:R-:W-:Y:S01]  /*4cd0*/  UIADD3 UR4, UPT, UPT, UR48, 0x400, URZ ;  /* 0x0000040030047890 */ /* 0x000fe2000fffe0ff */
[----:B------:R-:W2:Y:S01]  /*4ce0*/  LDC R42, c[0x0][0xb0c] ;  /* 0x0002c300ff2a7b82 */ /* 0x000ea20000000800 */
[----:B------:R-:W-:Y:S01]  /*4cf0*/  LOP3.LUT R46, R46, 0x600000, RZ, 0xc0, !PT ;  /* 0x006000002e2e7812 */ /* 0x000fe200078ec0ff */
[----:B------:R-:W-:Y:S01]  /*4d00*/  IMAD.MOV.U32 R98, RZ, RZ, 0x1 ;  /* 0x00000001ff627424 */ /* 0x000fe200078e00ff */
[----:B------:R-:W-:Y:S01]  /*4d10*/  LOP3.LUT R2, R4, 0xc00, R2, 0xf8, !PT ;  /* 0x00000c0004027812 */ /* 0x000fe200078ef802 */
[----:B------:R-:W-:Y:S01]  /*4d20*/  IMAD.MOV.U32 R45, RZ, RZ, RZ ;  /* 0x000000ffff2d7224 */ /* 0x000fe200078e00ff */
[----:B------:R-:W-:-:S02]  /*4d30*/  LOP3.LUT R92, R3, 0x38, R92, 0x78, !PT ;  /* 0x00000038035c7812 */ /* 0x000fc400078e785c */
[----:B------:R-:W-:Y:S02]  /*4d40*/  CS2R R96, SRZ ;  /* 0x0000000000607805 */ /* 0x000fe4000001ff00 */
[----:B------:R-:W-:Y:S01]  /*4d50*/  SEL R100, R99, 0xffffffe0, !P2 ;  /* 0xffffffe063647807 */ /* 0x000fe20005000000 */
[----:B------:R-:W4:Y:S01]  /*4d60*/  LDC R89, c[0x0][0xb20] ;  /* 0x0002c800ff597b82 */ /* 0x000f220000000800 */
[----:B------:R-:W3:Y:S01]  /*4d70*/  LDS R0, [UR48+0x120] ;  /* 0x00012030ff007984 */ /* 0x000ee20008000800 */
[----:B------:R-:W-:Y:S01]  /*4d80*/  LOP3.LUT R92, R2, R92, RZ, 0xfc, !PT ;  /* 0x0000005c025c7212 */ /* 0x000fe200078efcff */
[----:B------:R-:W-:Y:S01]  /*4d90*/  IMAD.MOV.U32 R104, RZ, RZ, RZ ;  /* 0x000000ffff687224 */ /* 0x000fe200078e00ff */
[----:B------:R-:W-:Y:S01]  /*4da0*/  LOP3.LUT R101, R101, 0x60, RZ, 0xc0, !PT ;  /* 0x0000006065657812 */ /* 0x000fe200078ec0ff */
[----:B------:R-:W-:Y:S01]  /*4db0*/  IMAD.U32 R94, RZ, RZ, UR4 ;  /* 0x00000004ff5e7e24 */ /* 0x000fe2000f8e00ff */
[----:B------:R-:W-:Y:S01]  /*4dc0*/  SEL R99, R99, 0xffffffe0, !P1 ;  /* 0xffffffe063637807 */ /* 0x000fe20004800000 */
[----:B------:R-:W1:Y:S01]  /*4dd0*/  LDCU.64 UR52, c[0x0][0x348] ;  /* 0x00006900ff3477ac */ /* 0x000e620008000a00 */
[----:B------:R-:W1:Y:S01]  /*4de0*/  LDC R41, c[0x0][0xb30] ;  /* 0x0002cc00ff297b82 */ /* 0x000e620000000800 */
[----:B------:R-:W1:Y:S01]  /*4df0*/  LDCU.64 UR38, c[0x0][0x888] ;  /* 0x00011100ff2677ac */ /* 0x000e620008000a00 */
[----:B------:R-:W1:Y:S06]  /*4e00*/  LDCU.64 UR44, c[0x0][0x890] ;  /* 0x00011200ff2c77ac */ /* 0x000e6c0008000a00 */
[----:B------:R-:W1:Y:S01]  /*4e10*/  LDC.64 R84, c[0x0][0xb10] ;  /* 0x0002c400ff547b82 */ /* 0x000e620000000a00 */
[----:B------:R-:W-:Y:S01]  /*4e20*/  UMOV UR49, URZ ;  /* 0x000000ff00317c82 */ /* 0x000fe20008000000 */
[----:B------:R-:W-:-:S06]  /*4e30*/  UMOV UR51, URZ ;  /* 0x000000ff00337c82 */ /* 0x000fcc0008000000 */
[----:B------:R-:W1:Y:S08]  /*4e40*/  LDC.64 R38, c[0x0][0xb18] ;  /* 0x0002c600ff267b82 */ /* 0x000e700000000a00 */
[----:B------:R-:W1:Y:S08]  /*4e50*/  LDC.64 R36, c[0x0][0xb28] ;  /* 0x0002ca00ff247b82 */ /* 0x000e700000000a00 */
[----:B------:R-:W1:Y:S01]  /*4e60*/  LDC.64 R82, c[0x0][0x8b0] ;  /* 0x00022c00ff527b82 */ /* 0x000e620000000a00 */
[----:B---3--:R-:W-:-:S07]  /*4e70*/  IMAD.IADD R46, R0, 0x1, R46 ;  /* 0x00000001002e7824 */ /* 0x008fce00078e022e */
[----:B------:R-:W3:Y:S08]  /*4e80*/  LDC.64 R80, c[0x0][0x8a8] ;  /* 0x00022a00ff507b82 */ /* 0x000ef00000000a00 */
[----:B--2-4-:R-:W1:Y:S02]  /*4e90*/  LDC R90, c[0x0][0x374] ;  /* 0x0000dd00ff5a7b82 */ /* 0x014e640000000800 */
.L_x_124:
[----:B------:R-:W-:Y:S02]  /*4ea0*/  LEA R0, R104, UR48, 0x3 ;  /* 0x0000003068007c11 */ /* 0x000fe4000f8e18ff */
[----:B------:R-:W-:Y:S02]  /*4eb0*/  SHF.L.U32 R2, R96, 0x1f, RZ ;  /* 0x0000001f60027819 */ /* 0x000fe400000006ff */
[----:B-1----:R-:W-:Y:S02]  /*4ec0*/  LEA R16, R104, UR48, 0x4 ;  /* 0x0000003068107c11 */ /* 0x002fe4000f8e20ff */
[----:B------:R-:W2:Y:S02]  /*4ed0*/  SYNCS.PHASECHK.TRANS64.TRYWAIT P0, [R0+URZ+0x70], R2 ;  /* 0x00007002000075a7 */ /* 0x000ea400080011ff */
[----:B--2---:R-:W-:Y:S05]  /*4ee0*/  @!P0 BRA `(.L_x_81) ;  /* 0x00000048008c8947 */ /* 0x004fea0003800000 */
.L_x_168:
[----:B------:R-:W4:Y:S01]  /*4ef0*/  LDC.64 R10, c[0x0][0xb10] ;  /* 0x0002c400ff0a7b82 */ /* 0x000f220000000a00 */
[----:B------:R-:W3:Y:S01]  /*4f00*/  LDS.128 R16, [R16+0x100] ;  /* 0x0001000010107984 */ /* 0x000ee20000000c00 */
[----:B-1----:R-:W-:Y:S01]  /*4f10*/  ISETP.NE.AND P1, PT, R41, 0x1, PT ;  /* 0x000000012900780c */ /* 0x002fe20003f25270 */
[----:B--2---:R-:W-:Y:S01]  /*4f20*/  VIADD R0, R0, 0x80 ;  /* 0x0000008000007836 */ /* 0x004fe20000000000 */
[----:B------:R-:W-:Y:S04]  /*4f30*/  ISETP.GE.AND P0, PT, R40, 0x1, PT ;  /* 0x000000012800780c */ /* 0x000fe80003f06270 */
[----:B------:R-:W1:Y:S01]  /*4f40*/  LDC.64 R8, c[0x0][0xb18] ;  /* 0x0002c600ff087b82 */ /* 0x000e620000000a00 */
[----:B------:R-:W-:Y:S01]  /*4f50*/  PRMT R0, RZ, 0x654, R0 ;  /* 0x00000654ff007816 */ /* 0x000fe20000000000 */
[----:B------:R-:W-:Y:S01]  /*4f60*/  @!PT LDS RZ, [RZ] ;  /* 0x00000000fffff984 */ /* 0x000fe20000000800 */
[----:B------:R-:W-:Y:S01]  /*4f70*/  @!PT LDS RZ, [RZ] ;  /* 0x00000000fffff984 */ /* 0x000fe20000000800 */
[----:B------:R-:W-:Y:S01]  /*4f80*/  @!PT LDS RZ, [RZ] ;  /* 0x00000000fffff984 */ /* 0x000fe20000000800 */
[----:B------:R-:W-:Y:S01]  /*4f90*/  @!PT LDS RZ, [RZ] ;  /* 0x00000000fffff984 */ /* 0x000fe20000000800 */
[----:B------:R2:W-:Y:S06]  /*4fa0*/  MEMBAR.ALL.CTA ;  /* 0x0000000000007992 */ /* 0x0005ec0000008000 */
[----:B--2---:R-:W2:Y:S01]  /*4fb0*/  FENCE.VIEW.ASYNC.S ;  /* 0x00000000000073c6 */ /* 0x004ea20000000000 */
[----:B------:R-:W1:Y:S08]  /*4fc0*/  @!P1 LDC R12, c[0x0][0xb20] ;  /* 0x0002c800ff0c9b82 */ /* 0x000e700000000800 */
[----:B------:R-:W1:Y:S01]  /*4fd0*/  @!P1 LDC R7, c[0x0][0xb0c] ;  /* 0x0002c300ff079b82 */ /* 0x000e620000000800 */
[----:B--2---:R2:W-:Y:S01]  /*4fe0*/  SYNCS.ARRIVE.TRANS64.RED.A1T0 RZ, [R0+URZ], RZ ;  /* 0x000000ff00ff79a7 */ /* 0x0045e200081004ff */
[----:B---3--:R-:W-:Y:S04]  /*4ff0*/  LOP3.LUT P4, RZ, R18, 0x1, RZ, 0xc0, !PT ;  /* 0x0000000112ff7812 */ /* 0x008fe8000788c0ff */
[----:B------:R-:W-:Y:S09]  /*5000*/  P2R R102, PR, RZ, 0x10 ;  /* 0x00000010ff667803 */ /* 0x000ff20000000000 */
[----:B------:R-:W-:Y:S02]  /*5010*/  @P4 MOV R44, R16 ;  /* 0x00000010002c4202 */ /* 0x000fe40000000f00 */
[----:B------:R-:W-:Y:S01]  /*5020*/  @P4 LOP3.LUT R43, R17, 0xffff, RZ, 0xc0, !PT ;  /* 0x0000ffff112b4812 */ /* 0x000fe200078ec0ff */
[----:B--2-4-:R-:W-:Y:S06]  /*5030*/  @!P0 BRA `(.L_x_82) ;  /* 0x0000000000a48947 */ /* 0x014fec0003800000 */
[----:B------:R-:W-:Y:S01]  /*5040*/  IMAD.HI.U32 R0, R90, R39, RZ ;  /* 0x000000275a007227 */ /* 0x000fe200078e00ff */
[----:B------:R-:W-:Y:S02]  /*5050*/  ISETP.NE.AND P0, PT, R38, 0x1, PT ;  /* 0x000000012600780c */ /* 0x000fe40003f05270 */
[----:B------:R-:W-:Y:S01]  /*5060*/  ISETP.NE.AND P2, PT, R40, 0x1, PT ;  /* 0x000000012800780c */ /* 0x000fe20003f45270 */
[----:B------:R-:W-:Y:S01]  /*5070*/  IMAD.HI.U32 R4, R91, R84, RZ ;  /* 0x000000545b047227 */ /* 0x000fe200078e00ff */
[----:B------:R-:W-:Y:S02]  /*5080*/  SHF.R.U32.HI R0, RZ, R89, R0 ;  /* 0x00000059ff007219 */ /* 0x000fe40000011600 */
[----:B------:R-:W-:Y:S01]  /*5090*/  ISETP.NE.AND P3, PT, R42, 0x1, PT ;  /* 0x000000012a00780c */ /* 0x000fe20003f65270 */
[----:B------:R-:W-:Y:S01]  /*50a0*/  IMAD.HI.U32 R6, R43, R39, RZ ;  /* 0x000000272b067227 */ /* 0x000fe200078e00ff */
[-C--:B------:R-:W-:Y:S02]  /*50b0*/  SHF.R.U32.HI R4, RZ, R85.reuse, R4 ;  /* 0x00000055ff047219 */ /* 0x080fe40000011604 */
[----:B------:R-:W-:Y:S01]  /*50c0*/  SEL R0, R90, R0, !P0 ;  /* 0x000000005a007207 */ /* 0x000fe20004000000 */
[----:B------:R-:W-:Y:S01]  /*50d0*/  IMAD.HI.U32 R5, R44, R84, RZ ;  /* 0x000000542c057227 */ /* 0x000fe200078e00ff */
[----:B------:R-:W-:Y:S03]  /*50e0*/  SEL R4, R91, R4, !P3 ;  /* 0x000000045b047207 */ /* 0x000fe60005800000 */
[-C--:B------:R-:W-:Y:S01]  /*50f0*/  IMAD.HI.U32 R3, R0, R36.reuse, RZ ;  /* 0x0000002400037227 */ /* 0x080fe200078e00ff */
[----:B------:R-:W-:Y:S03]  /*5100*/  SHF.R.U32.HI R5, RZ, R85, R5 ;  /* 0x00000055ff057219 */ /* 0x000fe60000011605 */
[----:B------:R-:W-:Y:S01]  /*5110*/  IMAD.HI.U32 R2, R4, R36, RZ ;  /* 0x0000002404027227 */ /* 0x000fe200078e00ff */
[----:B------:R-:W-:Y:S02]  /*5120*/  @P2 SHF.R.U32.HI R0, RZ, R37, R3 ;  /* 0x00000025ff002219 */ /* 0x000fe40000011603 */
[----:B------:R-:W-:Y:S02]  /*5130*/  SHF.R.U32.HI R3, RZ, R89, R6 ;  /* 0x00000059ff037219 */ /* 0x000fe40000011606 */
[----:B------:R-:W-:Y:S01]  /*5140*/  @P2 SHF.R.U32.HI R4, RZ, R37, R2 ;  /* 0x00000025ff042219 */ /* 0x000fe20000011602 */
[----:B------:R-:W-:Y:S01]  /*5150*/  IMAD R0, R40, R0, RZ ;  /* 0x0000000028007224 */ /* 0x000fe200078e02ff */
[----:B------:R-:W-:Y:S02]  /*5160*/  SEL R3, R43, R3, !P0 ;  /* 0x000000032b037207 */ /* 0x000fe40004000000 */
[----:B------:R-:W-:Y:S01]  /*5170*/  SEL R2, R44, R5, !P3 ;  /* 0x000000052c027207 */ /* 0x000fe20005800000 */
[----:B------:R-:W-:Y:S01]  /*5180*/  IMAD R5, R40, R4, RZ ;  /* 0x0000000428057224 */ /* 0x000fe200078e02ff */
[C---:B------:R-:W-:Y:S01]  /*5190*/  ISETP.GE.AND P0, PT, R3.reuse, R0, PT ;  /* 0x000000000300720c */ /* 0x040fe20003f06270 */
[C---:B------:R-:W-:Y:S03]  /*51a0*/  IMAD.HI.U32 R0, R3.reuse, R36, RZ ;  /* 0x0000002403007227 */ /* 0x040fe600078e00ff */
[C---:B------:R-:W-:Y:S02]  /*51b0*/  ISETP.GE.OR P0, PT, R2.reuse, R5, P0 ;  /* 0x000000050200720c */ /* 0x040fe40000706670 */
[----:B------:R-:W-:Y:S04]  /*51c0*/  SHF.R.U32.HI R0, RZ, R37, R0 ;  /* 0x00000025ff007219 */ /* 0x000fe80000011600 */
[C---:B------:R-:W-:Y:S05]  /*51d0*/  SEL R6, R3.reuse, R0, !P2 ;  /* 0x0000000003067207 */ /* 0x040fea0005000000 */
        /* <DEDUP_REMOVED lines=14> */
[----:B------:R-:W-:Y:S07]  /*52c0*/  IMAD R43, R3, R38, R43 ;  /* 0x00000026032b7224 */ /* 0x000fee00078e022b */
.L_x_82:
[----:B-1----:R-:W-:Y:S01]  /*52d0*/  @!P1 ISETP.NE.AND P0, PT, R8, 0x1, PT ;  /* 0x000000010800980c */ /* 0x002fe20003f05270 */
[----:B------:R-:W-:Y:S01]  /*52e0*/  @!P1 IMAD.HI.U32 R2, R43, R9, RZ ;  /* 0x000000092b029227 */ /* 0x000fe200078e00ff */
[----:B------:R-:W-:Y:S01]  /*52f0*/  R2UR UR42, R15 ;  /* 0x000000000f2a72ca */ /* 0x000fe200000e0000 */
[----:B------:R-:W-:Y:S01]  /*5300*/  BSSY.RECONVERGENT B6, `(.L_x_83) ;  /* 0x0000031000067945 */ /* 0x000fe20003800200 */
[----:B------:R-:W-:Y:S01]  /*5310*/  R2UR UR41, R14 ;  /* 0x000000000e2972ca */ /* 0x000fe200000e0000 */
[----:B------:R-:W-:Y:S01]  /*5320*/  @!P1 IMAD.HI.U32 R0, R44, R10, RZ ;  /* 0x0000000a2c009227 */ /* 0x000fe200078e00ff */
[----:B------:R-:W-:Y:S02]  /*5330*/  @!P1 SHF.R.U32.HI R2, RZ, R12, R2 ;  /* 0x0000000cff029219 */ /* 0x000fe40000011602 */
[----:B------:R-:W-:Y:S01]  /*5340*/  @!P1 ISETP.NE.AND P2, PT, R7, 0x1, PT ;  /* 0x000000010700980c */ /* 0x000fe20003f45270 */
[----:B------:R-:W-:Y:S01]  /*5350*/  VIADD R104, R104, 0x1 ;  /* 0x0000000168687836 */ /* 0x000fe20000000000 */
[----:B------:R-:W-:Y:S02]  /*5360*/  @!P1 SEL R2, R43, R2, !P0 ;  /* 0x000000022b029207 */ /* 0x000fe40004000000 */
[----:B------:R-:W-:Y:S02]  /*5370*/  @!P1 SHF.R.U32.HI R0, RZ, R11, R0 ;  /* 0x0000000bff009219 */ /* 0x000fe40000011600 */
[----:B------:R-:W-:Y:S01]  /*5380*/  LOP3.LUT P0, RZ, R94, 0x3f0, RZ, 0xc0, !PT ;  /* 0x000003f05eff7812 */ /* 0x000fe2000780c0ff */
[----:B------:R-:W-:Y:S01]  /*5390*/  USHF.L.U32 UR42, UR42, 0x6, URZ ;  /* 0x000000062a2a7899 */ /* 0x000fe200080006ff */
[----:B------:R-:W-:Y:S01]  /*53a0*/  @!P1 SEL R3, R44, R0, !P2 ;  /* 0x000000002c039207 */ /* 0x000fe20005000000 */
[----:B------:R-:W-:Y:S01]  /*53b0*/  USHF.L.U32 UR41, UR41, 0x8, URZ ;  /* 0x0000000829297899 */ /* 0x000fe200080006ff */
[----:B------:R-:W-:Y:S03]  /*53c0*/  @P4 SHF.R.U32.HI R95, RZ, 0x10, R17 ;  /* 0x00000010ff5f4819 */ /* 0x000fe60000011611 */
[----:B------:R-:W-:Y:S02]  /*53d0*/  @!P1 IMAD.IADD R0, R2, 0x1, -R3 ;  /* 0x0000000102009824 */ /* 0x000fe400078e0a03 */
[----:B------:R-:W-:Y:S02]  /*53e0*/  @!P1 IMAD.IADD R2, R3, 0x1, -R2 ;  /* 0x0000000103029824 */ /* 0x000fe400078e0a02 */
[----:B------:R-:W-:Y:S02]  /*53f0*/  @!P1 IMAD R44, R0, R7, R44 ;  /* 0x00000007002c9224 */ /* 0x000fe400078e022c */
[----:B------:R-:W-:Y:S01]  /*5400*/  @!P1 IMAD R43, R2, R8, R43 ;  /* 0x00000008022b9224 */ /* 0x000fe200078e022b */
[----:B------:R-:W-:Y:S06]  /*5410*/  @!P0 BRA `(.L_x_84) ;  /* 0x00000000007c8947 */ /* 0x000fec0003800000 */
[----:B------:R-:W1:Y:S01]  /*5420*/  LDCU.64 UR8, c[0x4][0x80] ;  /* 0x01001000ff0877ac */ /* 0x000e620008000a00 */
[----:B------:R-:W-:Y:S01]  /*5430*/  MOV R2, 0x0 ;  /* 0x0000000000027802 */ /* 0x000fe20000000f00 */
[----:B------:R-:W-:Y:S02]  /*5440*/  HFMA2 R12, -RZ, RZ, 0, 5.9604644775390625e-08 ;  /* 0x00000001ff0c7431 */ /* 0x000fe400000001ff */
[----:B------:R-:W-:Y:S01]  /*5450*/  IMAD.MOV.U32 R8, RZ, RZ, 0x70 ;  /* 0x00000070ff087424 */ /* 0x000fe200078e00ff */
[----:B------:R2:W3:Y:S01]  /*5460*/  LDC.64 R14, c[0x4][R2] ;  /* 0x01000000020e7b82 */ /* 0x0004e20000000a00 */
[----:B------:R-:W4:Y:S01]  /*5470*/  LDCU.64 UR6, c[0x4][0x88] ;  /* 0x01001100ff0677ac */ /* 0x000f220008000a00 */
[----:B------:R-:W-:Y:S01]  /*5480*/  IMAD.MOV.U32 R13, RZ, RZ, RZ ;  /* 0x000000ffff0d7224 */ /* 0x000fe200078e00ff */
[----:B------:R-:W2:Y:S01]  /*5490*/  LDCU.64 UR4, c[0x4][0x8] ;  /* 0x01000100ff0477ac */ /* 0x000ea20008000a00 */
[----:B-1----:R-:W-:Y:S01]  /*54a0*/  MOV R5, UR9 ;  /* 0x0000000900057c02 */ /* 0x002fe20008000f00 */
[----:B------:R-:W-:Y:S01]  /*54b0*/  IMAD.U32 R4, RZ, RZ, UR8 ;  /* 0x00000008ff047e24 */ /* 0x000fe2000f8e00ff */
[----:B----4-:R-:W-:Y:S01]  /*54c0*/  MOV R7, UR7 ;  /* 0x0000000700077c02 */ /* 0x010fe20008000f00 */
[----:B------:R-:W-:Y:S01]  /*54d0*/  IMAD.U32 R6, RZ, RZ, UR6 ;  /* 0x00000006ff067e24 */ /* 0x000fe2000f8e00ff */
[----:B--2---:R-:W-:Y:S01]  /*54e0*/  MOV R11, UR5 ;  /* 0x00000005000b7c02 */ /* 0x004fe20008000f00 */
[----:B------:R-:W-:Y:S02]  /*54f0*/  IMAD.U32 R10, RZ, RZ, UR4 ;  /* 0x00000004ff0a7e24 */ /* 0x000fe4000f8e00ff */
[----:B------:R-:W-:Y:S07]  /*5500*/  LEPC R20, `(.L_x_85) ;  /* 0x000000001014794e */ /* 0x000fee0000000000 */
[----:B---3-5:R-:W-:Y:S05]  /*5510*/  CALL.ABS.NOINC R14 ;  /* 0x000000000e007343 */ /* 0x028fea0003c00000 */
.L_x_85:
[----:B------:R-:W1:Y:S01]  /*5520*/  LDCU.64 UR8, c[0x4][0x80] ;  /* 0x01001000ff0877ac */ /* 0x000e620008000a00 */
[----:B------:R-:W2:Y:S01]  /*5530*/  LDC.64 R2, c[0x4][R2] ;  /* 0x0100000002027b82 */ /* 0x000ea20000000a00 */
[----:B------:R-:W-:Y:S02]  /*5540*/  HFMA2 R12, -RZ, RZ, 0, 5.9604644775390625e-08 ;  /* 0x00000001ff0c7431 */ /* 0x000fe400000001ff */
[----:B------:R-:W-:Y:S02]  /*5550*/  IMAD.MOV.U32 R8, RZ, RZ, 0x70 ;  /* 0x00000070ff087424 */ /* 0x000fe400078e00ff */
[----:B------:R-:W-:Y:S01]  /*5560*/  IMAD.MOV.U32 R13, RZ, RZ, RZ ;  /* 0x000000ffff0d7224 */ /* 0x000fe200078e00ff */
[----:B------:R-:W3:Y:S01]  /*5570*/  LDCU.64 UR6, c[0x4][0x88] ;  /* 0x01001100ff0677ac */ /* 0x000ee20008000a00 */
[----:B------:R-:W4:Y:S01]  /*5580*/  LDCU.64 UR4, c[0x4][0x8] ;  /* 0x01000100ff0477ac */ /* 0x000f220008000a00 */
[----:B-1----:R-:W-:Y:S02]  /*5590*/  MOV R4, UR8 ;  /* 0x0000000800047c02 */ /* 0x002fe40008000f00 */
[----:B------:R-:W-:Y:S02]  /*55a0*/  MOV R5, UR9 ;  /* 0x0000000900057c02 */ /* 0x000fe40008000f00 */
[----:B---3--:R-:W-:Y:S01]  /*55b0*/  MOV R7, UR7 ;  /* 0x0000000700077c02 */ /* 0x008fe20008000f00 */
[----:B------:R-:W-:Y:S01]  /*55c0*/  IMAD.U32 R6, RZ, RZ, UR6 ;  /* 0x00000006ff067e24 */ /* 0x000fe2000f8e00ff */
[----:B----4-:R-:W-:Y:S01]  /*55d0*/  MOV R11, UR5 ;  /* 0x00000005000b7c02 */ /* 0x010fe20008000f00 */
[----:B------:R-:W-:Y:S02]  /*55e0*/  IMAD.U32 R10, RZ, RZ, UR4 ;  /* 0x00000004ff0a7e24 */ /* 0x000fe4000f8e00ff */
[----:B------:R-:W-:Y:S07]  /*55f0*/  LEPC R20, `(.L_x_84) ;  /* 0x000000001014794e */ /* 0x000fee0000000000 */
[----:B--2---:R-:W-:Y:S05]  /*5600*/  CALL.ABS.NOINC R2 ;  /* 0x0000000002007343 */ /* 0x004fea0003c00000 */
.L_x_84:
[----:B------:R-:W-:Y:S05]  /*5610*/  BSYNC.RECONVERGENT B6 ;  /* 0x0000000000067941 */ /* 0x000fea0003800200 */
.L_x_83:
[----:B------:R-:W-:Y:S01]  /*5620*/  ISETP.NE.U32.AND P4, PT, R82, RZ, PT ;  /* 0x000000ff5200720c */ /* 0x000fe20003f85070 */
[----:B------:R-:W-:Y:S01]  /*5630*/  UISETP.NE.AND UP2, UPT, UR50, URZ, UPT ;  /* 0x000000ff3200728c */ /* 0x000fe2000bf45270 */
[----:B------:R-:W-:Y:S01]  /*5640*/  ISETP.NE.U32.AND P2, PT, RZ, UR38, PT ;  /* 0x00000026ff007c0c */ /* 0x000fe2000bf45070 */
[----:B------:R-:W-:Y:S01]  /*5650*/  UISETP.NE.U32.AND UP1, UPT, UR44, URZ, UPT ;  /* 0x000000ff2c00728c */ /* 0x000fe2000bf25070 */
[----:B------:R-:W-:Y:S01]  /*5660*/  ISETP.NE.AND.EX P4, PT, R83, RZ, PT, P4 ;  /* 0x000000ff5300720c */ /* 0x000fe20003f85340 */
[----:B------:R-:W-:Y:S01]  /*5670*/  UPLOP3.LUT UP0, UPT, UPT, UPT, UPT, 0x40, 0x4 ;  /* 0x000000000004789c */ /* 0x000fe20003f0e870 */
[----:B------:R-:W-:Y:S01]  /*5680*/  ISETP.NE.AND.EX P2, PT, RZ, UR39, PT, P2 ;  /* 0x00000027ff007c0c */ /* 0x000fe2000bf45320 */
[----:B------:R-:W-:Y:S01]  /*5690*/  UISETP.NE.AND.EX UP1, UPT, UR45, URZ, UPT, UP1 ;  /* 0x000000ff2d00728c */ /* 0x000fe2000bf25310 */
[----:B------:R-:W-:Y:S04]  /*56a0*/  PLOP3.LUT P1, PT, PT, PT, UP2, 0x80, 0x8 ;  /* 0x000000000008781c */ /* 0x000fe80003f2f028 */
[----:B------:R-:W-:Y:S06]  /*56b0*/  @UP2 UPLOP3.LUT UP0, UPT, UPT, UPT, UP1, 0x80, 0x8 ;  /* 0x000000000008289c */ /* 0x000fec0003f0f010 */
[----:B------:R-:W-:Y:S01]  /*56c0*/  PLOP3.LUT P0, PT, PT, PT, UP0, 0x80, 0x8 ;  /* 0x000000000008781c */ /* 0x000fe20003f0f008 */
[----:B------:R-:W-:Y:S01]  /*56d0*/  @!UPT UIADD3 URZ, UPT, UPT, URZ, URZ, URZ ;  /* 0x000000fffffff290 */ /* 0x000fe2000fffe0ff */
[----:B------:R-:W-:Y:S11]  /*56e0*/  BRA.U !UP1, `(.L_x_86) ;  /* 0x0000000109387547 */ /* 0x000ff6000b800000 */
[----:B------:R-:W-:Y:S01]  /*56f0*/  UISETP.NE.U32.AND UP0, UPT, UR38, URZ, UPT ;  /* 0x000000ff2600728c */ /* 0x000fe2000bf05070 */
[----:B------:R-:W-:Y:S02]  /*5700*/  HFMA2 R0, -RZ, RZ, 0, 5.9604644775390625e-08 ;  /* 0x00000001ff007431 */ /* 0x000fe400000001ff */
[----:B------:R-:W-:Y:S01]  /*5710*/  IMAD.MOV.U32 R88, RZ, RZ, 0x1 ;  /* 0x00000001ff587424 */ /* 0x000fe200078e00ff */
[----:B------:R-:W-:Y:S06]  /*5720*/  UISETP.NE.AND.EX UP0, UPT, UR39, URZ, UPT, UP0 ;  /* 0x000000ff2700728c */ /* 0x000fec000bf05300 */
[----:B------:R-:W-:Y:S05]  /*5730*/  PLOP3.LUT P3, PT, PT, PT, UP0, 0x80, 0x8 ;  /* 0x000000000008781c */ /* 0x000fea0003f6f008 */
[----:B------:R-:W1:Y:S01]  /*5740*/  @UP0 LDCU.64 UR6, c[0x0][0x888] ;  /* 0x00011100ff0607ac */ /* 0x000e620008000a00 */
[----:B------:R-:W-:Y:S07]  /*5750*/  @UP0 UIMAD UR4, UR36, UR44, URZ ;  /* 0x0000002c240402a4 */ /* 0x000fee000f8e02ff */
[----:B------:R-:W-:Y:S01]  /*5760*/  @!P3 PRMT R88, R0, 0x7610, R88 ;  /* 0x000076100058b816 */ /* 0x000fe20000000058 */
[----:B-1----:R-:W-:Y:S03]  /*5770*/  @UP0 UIMAD.WIDE UR6, UR4, 0x4, UR6 ;  /* 0x00000004040608a5 */ /* 0x002fe6000f8e0206 */
[----:B------:R-:W1:Y:S03]  /*5780*/  @!UP0 LDCU UR4, c[0x0][0x880] ;  /* 0x00011000ff0487ac */ /* 0x000e660008000800 */
[----:B------:R-:W-:Y:S01]  /*5790*/  IMAD.U32 R2, RZ, RZ, UR6 ;  /* 0x00000006ff027e24 */ /* 0x000fe2000f8e00ff */
[----:B------:R-:W-:Y:S05]  /*57a0*/  MOV R3, UR7 ;  /* 0x0000000700037c02 */ /* 0x000fea0008000f00 */
[----:B-----5:R2:W5:Y:S02]  /*57b0*/  @P3 LDG.E R49, desc[UR46][R2.64] ;  /* 0x0000002e02313981 */ /* 0x020564000c1e1900 */
[----:B-12---:R-:W-:Y:S02]  /*57c0*/  @!P3 IMAD.U32 R49, RZ, RZ, UR4 ;  /* 0x00000004ff31be24 */ /* 0x006fe4000f8e00ff */
.L_x_86:
[----:B------:R-:W-:Y:S05]  /*57d0*/  @!P4 BRA `(.L_x_87) ;  /* 0x000000000020c947 */ /* 0x000fea0003800000 */
[----:B------:R-:W-:Y:S04]  /*57e0*/  ISETP.NE.U32.AND P3, PT, R80, RZ, PT ;  /* 0x000000ff5000720c */ /* 0x000fe80003f65070 */
[----:B------:R-:W-:Y:S11]  /*57f0*/  ISETP.NE.AND.EX P3, PT, R81, RZ, PT, P3 ;  /* 0x000000ff5100720c */ /* 0x000ff60003f65330 */
[----:B------:R-:W-:Y:S02]  /*5800*/  @!UPT UIADD3 URZ, UPT, UPT, URZ, URZ, URZ ;  /* 0x000000fffffff290 */ /* 0x000fe4000fffe0ff */
[----:B------:R-:W1:Y:S01]  /*5810*/  @P3 LDC.64 R2, c[0x0][0x8a8] ;  /* 0x00022a00ff023b82 */ /* 0x000e620000000a00 */
[----:B------:R-:W-:Y:S04]  /*5820*/  @P3 IMAD R0, R82, UR36, RZ ;  /* 0x0000002452003c24 */ /* 0x000fe8000f8e02ff */
[----:B-1----:R-:W-:Y:S05]  /*5830*/  @P3 IMAD.WIDE R2, R0, 0x4, R2 ;  /* 0x0000000400023825 */ /* 0x002fea00078e0202 */
[----:B-----5:R1:W5:Y:S02]  /*5840*/  @P3 LDG.E R47, desc[UR46][R2.64] ;  /* 0x0000002e022f3981 */ /* 0x020364000c1e1900 */
[----:B-1----:R-:W2:Y:S02]  /*5850*/  @!P3 LDC R47, c[0x0][0x8a0] ;  /* 0x00022800ff2fbb82 */ /* 0x002ea40000000800 */
.L_x_87:
[----:B-----5:R-:W-:Y:S01]  /*5860*/  FSETP.NEU.AND P3, PT, R49, RZ, PT ;  /* 0x000000ff3100720b */ /* 0x020fe20003f6d000 */
[----:B------:R-:W-:Y:S01]  /*5870*/  IMAD.SHL.U32 R66, R92, 0x2, RZ ;  /* 0x000000025c427824 */ /* 0x000fe200078e00ff */
[----:B------:R-:W-:Y:S01]  /*5880*/  SEL R4, RZ, 0xffffffff, P2 ;  /* 0xffffffffff047807 */ /* 0x000fe20001000000 */
[----:B------:R-:W-:Y:S01]  /*5890*/  BSSY B1, `(.L_x_88) ;  /* 0x0000043000017945 */ /* 0x000fe20003800000 */
[----:B------:R-:W-:Y:S01]  /*58a0*/  @P1 LOP3.LUT P2, RZ, R88, 0xff, RZ, 0xc0, !PT ;  /* 0x000000ff58ff1812 */ /* 0x000fe2000784c0ff */
[----:B------:R-:W-:Y:S01]  /*58b0*/  VIADD R107, R66, UR48 ;  /* 0x00000030426b7c36 */ /* 0x000fe20008000000 */
[----:B------:R-:W-:Y:S01]  /*58c0*/  @P1 SEL R0, RZ, 0xffffffff, P3 ;  /* 0xffffffffff001807 */ /* 0x000fe20001800000 */
[----:B------:R-:W-:Y:S01]  /*58d0*/  IMAD.MOV.U32 R67, RZ, RZ, 0x1 ;  /* 0x00000001ff437424 */ /* 0x000fe200078e00ff */
[----:B------:R-:W-:Y:S01]  /*58e0*/  LOP3.LUT R98, R98, 0x1, RZ, 0x3c, !PT ;  /* 0x0000000162627812 */ /* 0x000fe200078e3cff */
[----:B------:R-:W-:Y:S01]  /*58f0*/  IMAD.MOV.U32 R65, RZ, RZ, RZ ;  /* 0x000000ffff417224 */ /* 0x000fe200078e00ff */
[----:B------:R-:W-:Y:S02]  /*5900*/  @P0 SEL R0, R4, R0, !P2 ;  /* 0x0000000004000207 */ /* 0x000fe40005000000 */
[----:B------:R-:W-:Y:S02]  /*5910*/  CS2R R78, SRZ ;  /* 0x00000000004e7805 */ /* 0x000fe4000001ff00 */
[----:B------:R-:W-:Y:S02]  /*5920*/  LEA R64, R45, UR48, 0x3 ;  /* 0x000000302d407c11 */ /* 0x000fe4000f8e18ff */
[----:B------:R-:W-:Y:S02]  /*5930*/  CS2R R76, SRZ ;  /* 0x00000000004c7805 */ /* 0x000fe4000001ff00 */
[----:B------:R-:W-:Y:S02]  /*5940*/  @P1 LOP3.LUT R0, R0, 0x1, RZ, 0xc0, !PT ;  /* 0x0000000100001812 */ /* 0x000fe400078ec0ff */
[----:B------:R-:W-:Y:S02]  /*5950*/  CS2R R70, SRZ ;  /* 0x0000000000467805 */ /* 0x000fe4000001ff00 */
[----:B------:R-:W-:Y:S02]  /*5960*/  SHF.L.U32 R2, R97, 0x1f, RZ ;  /* 0x0000001f61027819 */ /* 0x000fe400000006ff */
[----:B------:R-:W-:Y:S02]  /*5970*/  CS2R R68, SRZ ;  /* 0x0000000000447805 */ /* 0x000fe4000001ff00 */
[----:B------:R-:W-:Y:S02]  /*5980*/  ISETP.NE.U32.OR P6, PT, R0, 0x1, !P1 ;  /* 0x000000010000780c */ /* 0x000fe40004fc5470 */
[----:B------:R-:W-:Y:S02]  /*5990*/  CS2R R62, SRZ ;  /* 0x00000000003e7805 */ /* 0x000fe4000001ff00 */
[----:B------:R-:W-:Y:S02]  /*59a0*/  PLOP3.LUT P2, PT, PT, PT, UP1, 0x80, 0x8 ;  /* 0x000000000008781c */ /* 0x000fe40003f4f018 */
[----:B------:R-:W-:Y:S02]  /*59b0*/  CS2R R60, SRZ ;  /* 0x00000000003c7805 */ /* 0x000fe4000001ff00 */
[----:B------:R-:W-:Y:S02]  /*59c0*/  LEA.HI R48, R45, R45, RZ, 0x1 ;  /* 0x0000002d2d307211 */ /* 0x000fe400078f08ff */
[----:B------:R-:W-:Y:S02]  /*59d0*/  CS2R R58, SRZ ;  /* 0x00000000003a7805 */ /* 0x000fe4000001ff00 */
[----:B------:R-:W-:Y:S02]  /*59e0*/  LOP3.LUT P4, R103, R88, 0xff, RZ, 0xc0, !PT ;  /* 0x000000ff58677812 */ /* 0x000fe4000788c0ff */
[----:B------:R-:W-:Y:S02]  /*59f0*/  CS2R R56, SRZ ;  /* 0x0000000000387805 */ /* 0x000fe4000001ff00 */
[----:B------:R-:W-:Y:S01]  /*5a00*/  SEL R3, RZ, 0xffffffff, P3 ;  /* 0xffffffffff037807 */ /* 0x000fe20001800000 */
[----:B------:R-:W-:Y:S01]  /*5a10*/  VIADD R108, R107, 0x400 ;  /* 0x000004006b6c7836 */ /* 0x000fe20000000000 */
[----:B------:R-:W-:Y:S01]  /*5a20*/  P2R R105, PR, RZ, 0x40 ;  /* 0x00000040ff697803 */ /* 0x000fe20000000000 */
[----:B------:R-:W-:Y:S01]  /*5a30*/  IMAD.IADD R106, R99, 0x1, R107 ;  /* 0x00000001636a7824 */ /* 0x000fe200078e026b */
[----:B------:R-:W-:Y:S02]  /*5a40*/  @P6 SHF.L.U32 R0, R98, 0x1f, RZ ;  /* 0x0000001f62006819 */ /* 0x000fe400000006ff */
[----:B------:R-:W-:Y:S02]  /*5a50*/  @P2 SEL R3, R4, R3, !P4 ;  /* 0x0000000304032207 */ /* 0x000fe40006000000 */
[----:B------:R1:W3:Y:S02]  /*5a60*/  @P6 SYNCS.PHASECHK.TRANS64.TRYWAIT P1, [UR48+0x20], R0 ;  /* 0x00002000ff0065a7 */ /* 0x0002e40008021130 */
[----:B------:R-:W-:Y:S04]  /*5a70*/  LOP3.LUT R3, R3, 0x1, RZ, 0xc0, !PT ;  /* 0x0000000103037812 */ /* 0x000fe800078ec0ff */
[----:B------:R-:W-:Y:S04]  /*5a80*/  ISETP.NE.U32.AND P5, PT, R3, 0x1, PT ;  /* 0x000000010300780c */ /* 0x000fe80003fa5070 */
[----:B------:R-:W-:Y:S01]  /*5a90*/  P2R R72, PR, RZ, 0x20 ;  /* 0x00000020ff487803 */ /* 0x000fe20000000000 */
[----:B------:R4:W2:Y:S01]  /*5aa0*/  SYNCS.PHASECHK.TRANS64.TRYWAIT P0, [R64+URZ+0x90], R2 ;  /* 0x00009002400075a7 */ /* 0x0008a200080011ff */
[C---:B-1----:R-:W-:Y:S01]  /*5ab0*/  IMAD.SHL.U32 R0, R48.reuse, 0x80, RZ ;  /* 0x0000008030007824 */ /* 0x042fe200078e00ff */
[----:B------:R-:W-:Y:S04]  /*5ac0*/  LOP3.LUT R48, R48, 0xffe, RZ, 0xc0, !PT ;  /* 0x00000ffe30307812 */ /* 0x000fe800078ec0ff */
[----:B------:R-:W-:Y:S01]  /*5ad0*/  LOP3.LUT R0, R0, 0xffffff00, RZ, 0xc0, !PT ;  /* 0xffffff0000007812 */ /* 0x000fe200078ec0ff */
[----:B------:R-:W-:Y:S04]  /*5ae0*/  IMAD.IADD R48, R45, 0x1, -R48 ;  /* 0x000000012d307824 */ /* 0x000fe800078e0a30 */
[----:B------:R-:W-:Y:S04]  /*5af0*/  IMAD.IADD R0, R46, 0x1, R0 ;  /* 0x000000012e007824 */ /* 0x000fe800078e0200 */
[----:B------:R-:W-:Y:S01]  /*5b00*/  IMAD R48, R48, 0x100000, R0 ;  /* 0x0010000030307824 */ /* 0x000fe200078e0200 */
[----:B---3--:R-:W-:Y:S01]  /*5b10*/  @P6 SEL R67, RZ, 0x1, !P1 ;  /* 0x00000001ff436807 */ /* 0x008fe20004800000 */
[----:B----4-:R-:W-:Y:S06]  /*5b20*/  @!P6 BRA `(.L_x_89) ;  /* 0x000000000064e947 */ /* 0x010fec0003800000 */
[----:B------:R-:W-:Y:S01]  /*5b30*/  @P5 IMAD R5, R100, 0x2, R108 ;  /* 0x0000000264055824 */ /* 0x000fe200078e026c */
[----:B------:R-:W-:Y:S01]  /*5b40*/  ISETP.NE.AND P1, PT, R67, RZ, PT ;  /* 0x000000ff4300720c */ /* 0x000fe20003f25270 */
[----:B------:R-:W-:Y:S01]  /*5b50*/  IMAD.MOV.U32 R78, RZ, RZ, RZ ;  /* 0x000000ffff4e7224 */ /* 0x000fe200078e00ff */
[----:B------:R-:W-:Y:S01]  /*5b60*/  BSSY B0, `(.L_x_90) ;  /* 0x000000d000007945 */ /* 0x000fe20003800000 */
[----:B------:R-:W-:Y:S01]  /*5b70*/  @P5 IMAD.IADD R4, R99, 0x1, R5 ;  /* 0x0000000163045824 */ /* 0x000fe200078e0205 */
[----:B------:R-:W-:Y:S02]  /*5b80*/  CS2R R70, SRZ ;  /* 0x0000000000467805 */ /* 0x000fe4000001ff00 */
[----:B------:R-:W-:Y:S02]  /*5b90*/  CS2R R68, SRZ ;  /* 0x0000000000447805 */ /* 0x000fe4000001ff00 */
[----:B------:R-:W-:Y:S02]  /*5ba0*/  CS2R R76, SRZ ;  /* 0x00000000004c7805 */ /* 0x000fe4000001ff00 */
[----:B------:R-:W-:Y:S02]  /*5bb0*/  CS2R R58, SRZ ;  /* 0x00000000003a7805 */ /* 0x000fe4000001ff00 */
[----:B------:R-:W-:Y:S02]  /*5bc0*/  CS2R R56, SRZ ;  /* 0x0000000000387805 */ /* 0x000fe4000001ff00 */
[----:B------:R-:W-:Y:S02]  /*5bd0*/  CS2R R62, SRZ ;  /* 0x00000000003e7805 */ /* 0x000fe4000001ff00 */
[----:B------:R-:W-:Y:S01]  /*5be0*/  CS2R R60, SRZ ;  /* 0x00000000003c7805 */ /* 0x000fe2000001ff00 */
[----:B------:R-:W-:Y:S06]  /*5bf0*/  @P1 BRA `(.L_x_91) ;  /* 0x00000000000c1947 */ /* 0x000fec0003800000 */
[----:B------:R-:W-:Y:S04]  /*5c00*/  SHF.L.U32 R3, R98, 0x1f, RZ ;  /* 0x0000001f62037819 */ /* 0x000fe800000006ff */
[----:B------:R-:W1:Y:S02]  /*5c10*/  SYNCS.PHASECHK.TRANS64.TRYWAIT P1, [UR48+0x20], R3 ;  /* 0x00002003ff0075a7 */ /* 0x000e640008021130 */
[----:B-1----:R-:W-:Y:S05]  /*5c20*/  @!P1 BRA `(.L_x_92) ;  /* 0x0000003c00509947 */ /* 0x002fea0003800000 */
.L_x_91:
[----:B------:R-:W-:Y:S05]  /*5c30*/  BSYNC B0 ;  /* 0x0000000000007941 */ /* 0x000fea0003800000 */
.L_x_90:
[----:B------:R-:W-:Y:S01]  /*5c40*/  ISETP.NE.AND P1, PT, R72, RZ, PT ;  /* 0x000000ff4800720c */ /* 0x000fe20003f25270 */
[----:B------:R-:W-:Y:S11]  /*5c50*/  HFMA2 R65, -RZ, RZ, 0, 5.9604644775390625e-08 ;  /* 0x00000001ff417431 */ /* 0x000ff600000001ff */
[----:B------:R-:W-:Y:S01]  /*5c60*/  @!UPT UIADD3 URZ, UPT, UPT, URZ, URZ, URZ ;  /* 0x000000fffffff290 */ /* 0x000fe2000fffe0ff */
[----:B------:R-:W-:Y:S05]  /*5c70*/  @P1 WARPSYNC.ALL ;  /* 0x0000000000001948 */ /* 0x000fea0003800000 */
[----:B------:R3:W4:Y:S04]  /*5c80*/  @P1 LDSM.16.M88.4 R68, [R5] ;  /* 0x000000000544183b */ /* 0x0007280000000200 */
[----:B------:R3:W1:Y:S04]  /*5c90*/  @P1 LDSM.16.M88.4 R76, [R4] ;  /* 0x00000000044c183b */ /* 0x0006680000000200 */
[----:B------:R3:W1:Y:S04]  /*5ca0*/  @P1 LDSM.16.M88.4 R56, [R66+UR48+0x400] ;  /* 0x000400304238183b */ /* 0x0006680008000200 */
[----:B------:R3:W1:Y:S02]  /*5cb0*/  @P1 LDSM.16.M88.4 R60, [R106+0x400] ;  /* 0x000400006a3c183b */ /* 0x0006640000000200 */
.L_x_89:
[----:B------:R-:W-:Y:S05]  /*5cc0*/  BSYNC B1 ;  /* 0x0000000000017941 */ /* 0x000fea0003800000 */
.L_x_88:
[----:B-1----:R-:W-:Y:S04]  /*5cd0*/  SHF.R.U32.HI R0, RZ, 0x15, R48 ;  /* 0x00000015ff007819 */ /* 0x002fe80000011630 */
[----:B------:R-:W-:Y:S01]  /*5ce0*/  LOP3.LUT P1, RZ, R0, 0x3, R93, 0x48, !PT ;  /* 0x0000000300ff7812 */ /* 0x000fe2000782485d */
[----:B------:R-:W-:Y:S01]  /*5cf0*/  @!UPT UIADD3 URZ, UPT, UPT, URZ, URZ, URZ ;  /* 0x000000fffffff290 */ /* 0x000fe2000fffe0ff */
[----:B--2---:R-:W-:Y:S11]  /*5d00*/  @P0 BRA `(.L_x_93) ;  /* 0x0000000000080947 */ /* 0x004ff60003800000 */
[----:B------:R-:W1:Y:S02]  /*5d10*/  SYNCS.PHASECHK.TRANS64.TRYWAIT P0, [R64+URZ+0x90], R2 ;  /* 0x00009002400075a7 */ /* 0x000e6400080011ff */
[----:B-1----:R-:W-:Y:S05]  /*5d20*/  @!P0 BRA `(.L_x_94) ;  /* 0x0000003c00288947 */ /* 0x002fea0003800000 */
.L_x_93:
[----:B------:R-:W-:Y:S05]  /*5d30*/  @!P1 BRA `(.L_x_95) ;  /* 0x0000000000409947 */ /* 0x000fea0003800000 */
[----:B------:R-:W3:Y:S01]  /*5d40*/  LDCU.64 UR8, c[0x4][0x70] ;  /* 0x01000e00ff0877ac */ /* 0x000ee20008000a00 */
[----:B------:R-:W-:Y:S01]  /*5d50*/  MOV R3, 0x0 ;  /* 0x0000000000037802 */ /* 0x000fe20000000f00 */
[----:B------:R-:W-:Y:S02]  /*5d60*/  HFMA2 R12, -RZ, RZ, 0, 5.9604644775390625e-08 ;  /* 0x00000001ff0c7431 */ /* 0x000fe400000001ff */
[----:B------:R-:W-:Y:S02]  /*5d70*/  IMAD.MOV.U32 R8, RZ, RZ, 0x192 ;  /* 0x00000192ff087424 */ /* 0x000fe400078e00ff */
[----:B------:R-:W-:Y:S01]  /*5d80*/  IMAD.MOV.U32 R13, RZ, RZ, RZ ;  /* 0x000000ffff0d7224 */ /* 0x000fe200078e00ff */
[----:B------:R-:W2:Y:S01]  /*5d90*/  LDCU.64 UR6, c[0x4][0x78] ;  /* 0x01000f00ff0677ac */ /* 0x000ea20008000a00 */
[----:B-1----:R-:W1:Y:S01]  /*5da0*/  LDC.64 R2, c[0x4][R3] ;  /* 0x0100000003027b82 */ /* 0x002e620000000a00 */
[----:B------:R-:W5:Y:S01]  /*5db0*/  LDCU.64 UR4, c[0x4][0x10] ;  /* 0x01000200ff0477ac */ /* 0x000f620008000a00 */
[----:B---3--:R-:W-:Y:S01]  /*5dc0*/  MOV R5, UR9 ;  /* 0x0000000900057c02 */ /* 0x008fe20008000f00 */
[----:B------:R-:W-:Y:S01]  /*5dd0*/  IMAD.U32 R4, RZ, RZ, UR8 ;  /* 0x00000008ff047e24 */ /* 0x000fe2000f8e00ff */
[----:B--2---:R-:W-:Y:S01]  /*5de0*/  MOV R7, UR7 ;  /* 0x0000000700077c02 */ /* 0x004fe20008000f00 */
[----:B------:R-:W-:Y:S01]  /*5df0*/  IMAD.U32 R6, RZ, RZ, UR6 ;  /* 0x00000006ff067e24 */ /* 0x000fe2000f8e00ff */
[----:B-----5:R-:W-:Y:S01]  /*5e00*/  MOV R11, UR5 ;  /* 0x00000005000b7c02 */ /* 0x020fe20008000f00 */
[----:B------:R-:W-:Y:S02]  /*5e10*/  IMAD.U32 R10, RZ, RZ, UR4 ;  /* 0x00000004ff0a7e24 */ /* 0x000fe4000f8e00ff */
[----:B------:R-:W-:Y:S07]  /*5e20*/  LEPC R20, `(.L_x_95) ;  /* 0x000000001014794e */ /* 0x000fee0000000000 */
[----:B-1--4-:R-:W-:Y:S05]  /*5e30*/  CALL.ABS.NOINC R2 ;  /* 0x0000000002007343 */ /* 0x012fea0003c00000 */
.L_x_95:
[----:B------:R-:W-:Y:S05]  /*5e40*/  WARPSYNC.ALL ;  /* 0x0000000000007948 */ /* 0x000fea0003800000 */
[----:B------:R-:W-:Y:S01]  /*5e50*/  R2UR UR4, R48 ;  /* 0x00000000300472ca */ /* 0x000fe200000e0000 */
[--C-:B------:R-:W-:Y:S01]  /*5e60*/  HADD2.F32 R50, -RZ, R56.reuse.H0_H0 ;  /* 0x20000038ff327230 */ /* 0x100fe20000004100 */
[----:B------:R-:W-:Y:S01]  /*5e70*/  SHF.L.U32 R73, R100, 0x1, RZ ;  /* 0x0000000164497819 */ /* 0x000fe200000006ff */
[----:B------:R-:W-:Y:S01]  /*5e80*/  HADD2.F32 R51, -RZ, R56.H1_H1 ;  /* 0x30000038ff337230 */ /* 0x000fe20000004100 */
[----:B------:R-:W-:Y:S01]  /*5e90*/  ISETP.NE.AND P0, PT, R101, RZ, PT ;  /* 0x000000ff6500720c */ /* 0x000fe20003f05270 */
[--C-:B------:R-:W-:Y:S01]  /*5ea0*/  HADD2.F32 R52, -RZ, R57.reuse.H0_H0 ;  /* 0x20000039ff347230 */ /* 0x100fe20000004100 */
[----:B------:R-:W-:Y:S01]  /*5eb0*/  IADD3 R108, PT, PT, R108, R73, RZ ;  /* 0x000000496c6c7210 */ /* 0x000fe20007ffe0ff */
[----:B------:R-:W-:Y:S03]  /*5ec0*/  BSSY.RECONVERGENT B0, `(.L_x_96) ;  /* 0x0000086000007945 */ /* 0x000fe60003800200 */
[----:B------:R-:W-:Y:S03]  /*5ed0*/  IADD3 R109, PT, PT, R99, R108, RZ ;  /* 0x0000006c636d7210 */ /* 0x000fe60007ffe0ff */
[----:B---3--:R-:W2:Y:S02]  /*5ee0*/  LDTM.16dp256bit.x8 R4, tmem[UR4] ;  /* 0x00000004000479ee */ /* 0x008ea400081a0000 */
[C---:B--2---:R-:W-:Y:S01]  /*5ef0*/  FMUL R0, R47.reuse, R4 ;  /* 0x000000042f007220 */ /* 0x044fe20000400000 */
[C---:B-1----:R-:W-:Y:S01]  /*5f00*/  FMUL R2, R47.reuse, R5 ;  /* 0x000000052f027220 */ /* 0x042fe20000400000 */
[C---:B------:R-:W-:Y:S01]  /*5f10*/  FMUL R4, R47.reuse, R8 ;  /* 0x000000082f047220 */ /* 0x040fe20000400000 */
[----:B------:R-:W-:Y:S01]  /*5f20*/  FMUL R3, R47, R6 ;  /* 0x000000062f037220 */ /* 0x000fe20000400000 */
[C---:B------:R-:W-:Y:S01]  /*5f30*/  FFMA R0, R49.reuse, R50, R0 ;  /* 0x0000003231007223 */ /* 0x040fe20000000000 */
[----:B------:R-:W-:Y:S01]  /*5f40*/  FFMA R2, R49, R51, R2 ;  /* 0x0000003331027223 */ /* 0x000fe20000000002 */
[C---:B------:R-:W-:Y:S01]  /*5f50*/  FMUL R5, R47.reuse, R9 ;  /* 0x000000092f057220 */ /* 0x040fe20000400000 */
        /* <DEDUP_REMOVED lines=16> */
[----:B------:R-:W-:Y:S02]  /*6060*/  HADD2.F32 R32, -RZ, R57.H1_H1 ;  /* 0x30000039ff207230 */ /* 0x000fe40000004100 */
[C---:B------:R-:W-:Y:S01]  /*6070*/  FMUL R26, R47.reuse, R30 ;  /* 0x0000001e2f1a7220 */ /* 0x040fe20000400000 */
[----:B------:R-:W-:Y:S01]  /*6080*/  FMUL R29, R47, R33 ;  /* 0x000000212f1d7220 */ /* 0x000fe20000400000 */
[--C-:B------:R-:W-:Y:S02]  /*6090*/  HADD2.F32 R33, -RZ, R58.reuse.H0_H0 ;  /* 0x2000003aff217230 */ /* 0x100fe40000004100 */
[----:B------:R-:W-:Y:S01]  /*60a0*/  FFMA R3, R49, R52, R3 ;  /* 0x0000003431037223 */ /* 0x000fe20000000003 */
[C---:B------:R-:W-:Y:S01]  /*60b0*/  FMUL R7, R47.reuse, R7 ;  /* 0x000000072f077220 */ /* 0x040fe20000400000 */
[----:B------:R-:W-:Y:S01]  /*60c0*/  FMUL R30, R47, R34 ;  /* 0x000000222f1e7220 */ /* 0x000fe20000400000 */
[----:B------:R-:W-:Y:S01]  /*60d0*/  HADD2.F32 R34, -RZ, R58.H1_H1 ;  /* 0x3000003aff227230 */ /* 0x000fe20000004100 */
[----:B------:R-:W-:Y:S01]  /*60e0*/  F2FP.F16.F32.PACK_AB R52, R2, R0 ;  /* 0x000000000234723e */ /* 0x000fe200000000ff */
[--C-:B------:R-:W-:Y:S02]  /*60f0*/  HADD2.F32 R0, -RZ, R59.reuse.H0_H0 ;  /* 0x2000003bff007230 */ /* 0x100fe40000004100 */
[C---:B------:R-:W-:Y:S01]  /*6100*/  FFMA R7, R49.reuse, R32, R7 ;  /* 0x0000002031077223 */ /* 0x040fe20000000007 */
[----:B------:R-:W-:Y:S02]  /*6110*/  HADD2.F32 R2, -RZ, R59.H1_H1 ;  /* 0x3000003bff027230 */ /* 0x000fe40000004100 */
[C---:B------:R-:W-:Y:S01]  /*6120*/  FFMA R4, R49.reuse, R33, R4 ;  /* 0x0000002131047223 */ /* 0x040fe20000000004 */
[C---:B------:R-:W-:Y:S01]  /*6130*/  FFMA R5, R49.reuse, R34, R5 ;  /* 0x0000002231057223 */ /* 0x040fe20000000005 */
[----:B------:R-:W-:Y:S01]  /*6140*/  FFMA R6, R49, R0, R6 ;  /* 0x0000000031067223 */ /* 0x000fe20000000006 */
[--C-:B------:R-:W-:Y:S02]  /*6150*/  HADD2.F32 R0, -RZ, R60.reuse.H0_H0 ;  /* 0x2000003cff007230 */ /* 0x100fe40000004100 */
[----:B------:R-:W-:Y:S01]  /*6160*/  FMUL R11, R47, R11 ;  /* 0x0000000b2f0b7220 */ /* 0x000fe20000400000 */
[----:B------:R-:W-:Y:S01]  /*6170*/  F2FP.F16.F32.PACK_AB R53, R7, R3 ;  /* 0x000000030735723e */ /* 0x000fe200000000ff */
[--C-:B------:R-:W-:Y:S02]  /*6180*/  HADD2.F32 R3, -RZ, R61.reuse.H0_H0 ;  /* 0x2000003dff037230 */ /* 0x100fe40000004100 */
[----:B------:R-:W-:Y:S01]  /*6190*/  FMUL R15, R47, R15 ;  /* 0x0000000f2f0f7220 */ /* 0x000fe20000400000 */
[C---:B------:R-:W-:Y:S01]  /*61a0*/  FFMA R11, R49.reuse, R2, R11 ;  /* 0x00000002310b7223 */ /* 0x040fe2000000000b */
[----:B------:R-:W-:Y:S02]  /*61b0*/  HADD2.F32 R2, -RZ, R60.H1_H1 ;  /* 0x3000003cff027230 */ /* 0x000fe40000004100 */
[----:B------:R-:W-:Y:S01]  /*61c0*/  FFMA R8, R49, R0, R8 ;  /* 0x0000000031087223 */ /* 0x000fe20000000008 */
[----:B------:R-:W-:Y:S02]  /*61d0*/  HADD2.F32 R0, -RZ, R61.H1_H1 ;  /* 0x3000003dff007230 */ /* 0x000fe40000004100 */
[C---:B------:R-:W-:Y:S01]  /*61e0*/  FMUL R19, R47.reuse, R19 ;  /* 0x000000132f137220 */ /* 0x040fe20000400000 */
[----:B------:R-:W-:Y:S01]  /*61f0*/  FMUL R23, R47, R23 ;  /* 0x000000172f177220 */ /* 0x000fe20000400000 */
[C---:B------:R-:W-:Y:S01]  /*6200*/  FFMA R9, R49.reuse, R2, R9 ;  /* 0x0000000231097223 */ /* 0x040fe20000000009 */
[--C-:B------:R-:W-:Y:S02]  /*6210*/  HADD2.F32 R2, -RZ, R62.reuse.H0_H0 ;  /* 0x2000003eff027230 */ /* 0x100fe40000004100 */
[C---:B------:R-:W-:Y:S01]  /*6220*/  FFMA R10, R49.reuse, R3, R10 ;  /* 0x00000003310a7223 */ /* 0x040fe2000000000a */
[--C-:B------:R-:W-:Y:S02]  /*6230*/  HADD2.F32 R3, -RZ, R63.reuse.H0_H0 ;  /* 0x2000003fff037230 */ /* 0x100fe40000004100 */
[C---:B------:R-:W-:Y:S01]  /*6240*/  FFMA R15, R49.reuse, R0, R15 ;  /* 0x00000000310f7223 */ /* 0x040fe2000000000f */
[----:B------:R-:W-:Y:S02]  /*6250*/  HADD2.F32 R0, -RZ, R62.H1_H1 ;  /* 0x3000003eff007230 */ /* 0x000fe40000004100 */
[----:B------:R-:W-:Y:S01]  /*6260*/  FFMA R12, R49, R2, R12 ;  /* 0x00000002310c7223 */ /* 0x000fe2000000000c */
[--C-:B----4-:R-:W-:Y:S02]  /*6270*/  HADD2.F32 R2, -RZ, R68.reuse.H0_H0 ;  /* 0x20000044ff027230 */ /* 0x110fe40000004100 */
[C---:B------:R-:W-:Y:S01]  /*6280*/  FMUL R27, R47.reuse, R27 ;  /* 0x0000001b2f1b7220 */ /* 0x040fe20000400000 */
[----:B------:R-:W-:Y:S01]  /*6290*/  FMUL R31, R47, R31 ;  /* 0x0000001f2f1f7220 */ /* 0x000fe20000400000 */
[C---:B------:R-:W-:Y:S01]  /*62a0*/  FFMA R13, R49.reuse, R0, R13 ;  /* 0x00000000310d7223 */ /* 0x040fe2000000000d */
[----:B------:R-:W-:Y:S02]  /*62b0*/  HADD2.F32 R0, -RZ, R63.H1_H1 ;  /* 0x3000003fff007230 */ /* 0x000fe40000004100 */
[----:B------:R-:W-:Y:S01]  /*62c0*/  FFMA R14, R49, R3, R14 ;  /* 0x00000003310e7223 */ /* 0x000fe2000000000e */
[----:B------:R-:W-:Y:S01]  /*62d0*/  HADD2.F32 R3, -RZ, R68.H1_H1 ;  /* 0x30000044ff037230 */ /* 0x000fe20000004100 */
[----:B------:R-:W-:Y:S01]  /*62e0*/  F2FP.F16.F32.PACK_AB R54, R5, R4 ;  /* 0x000000040536723e */ /* 0x000fe200000000ff */
[----:B------:R-:W-:Y:S02]  /*62f0*/  HADD2.F32 R4, -RZ, R79.H0_H0 ;  /* 0x2000004fff047230 */ /* 0x000fe40000004100 */
[C---:B------:R-:W-:Y:S01]  /*6300*/  FFMA R19, R49.reuse, R0, R19 ;  /* 0x0000000031137223 */ /* 0x040fe20000000013 */
[--C-:B------:R-:W-:Y:S02]  /*6310*/  HADD2.F32 R0, -RZ, R69.reuse.H0_H0 ;  /* 0x20000045ff007230 */ /* 0x100fe40000004100 */
[C---:B------:R-:W-:Y:S01]  /*6320*/  FFMA R16, R49.reuse, R2, R16 ;  /* 0x0000000231107223 */ /* 0x040fe20000000010 */
[----:B------:R-:W-:Y:S01]  /*6330*/  FFMA R17, R49, R3, R17 ;  /* 0x0000000331117223 */ /* 0x000fe20000000011 */
[----:B------:R-:W-:Y:S01]  /*6340*/  HADD2.F32 R2, -RZ, R69.H1_H1 ;  /* 0x30000045ff027230 */ /* 0x000fe20000004100 */
[----:B------:R-:W-:Y:S01]  /*6350*/  F2FP.F16.F32.PACK_AB R55, R11, R6 ;  /* 0x000000060b37723e */ /* 0x000fe200000000ff */
[----:B------:R-:W-:Y:S01]  /*6360*/  FFMA R18, R49, R0, R18 ;  /* 0x0000000031127223 */ /* 0x000fe20000000012 */
[--C-:B------:R-:W-:Y:S01]  /*6370*/  HADD2.F32 R0, -RZ, R70.reuse.H0_H0 ;  /* 0x20000046ff007230 */ /* 0x100fe20000004100 */
[----:B------:R-:W-:Y:S01]  /*6380*/  F2FP.F16.F32.PACK_AB R8, R9, R8 ;  /* 0x000000080908723e */ /* 0x000fe200000000ff */
[C---:B------:R-:W-:Y:S01]  /*6390*/  FFMA R23, R49.reuse, R2, R23 ;  /* 0x0000000231177223 */ /* 0x040fe20000000017 */
[----:B------:R1:W-:Y:S01]  /*63a0*/  STSM.16.M88.4 [R107+0x400], R52 ;  /* 0x000400346b007844 */ /* 0x0003e20000000200 */
[----:B------:R-:W-:Y:S02]  /*63b0*/  HADD2.F32 R2, -RZ, R70.H1_H1 ;  /* 0x30000046ff027230 */ /* 0x000fe40000004100 */
[----:B------:R-:W-:Y:S01]  /*63c0*/  FFMA R20, R49, R0, R20 ;  /* 0x0000000031147223 */ /* 0x000fe20000000014 */
[--C-:B------:R-:W-:Y:S01]  /*63d0*/  HADD2.F32 R3, -RZ, R71.reuse.H0_H0 ;  /* 0x20000047ff037230 */ /* 0x100fe20000004100 */
[----:B------:R-:W-:Y:S01]  /*63e0*/  F2FP.F16.F32.PACK_AB R9, R15, R10 ;  /* 0x0000000a0f09723e */ /* 0x000fe200000000ff */
[----:B------:R-:W-:Y:S02]  /*63f0*/  HADD2.F32 R0, -RZ, R71.H1_H1 ;  /* 0x30000047ff007230 */ /* 0x000fe40000004100 */
[C---:B------:R-:W-:Y:S01]  /*6400*/  FFMA R21, R49.reuse, R2, R21 ;  /* 0x0000000231157223 */ /* 0x040fe20000000015 */
[--C-:B------:R-:W-:Y:S02]  /*6410*/  HADD2.F32 R2, -RZ, R76.reuse.H0_H0 ;  /* 0x2000004cff027230 */ /* 0x100fe40000004100 */
[C---:B------:R-:W-:Y:S01]  /*6420*/  FFMA R22, R49.reuse, R3, R22 ;  /* 0x0000000331167223 */ /* 0x040fe20000000016 */
[--C-:B------:R-:W-:Y:S02]  /*6430*/  HADD2.F32 R3, -RZ, R77.reuse.H0_H0 ;  /* 0x2000004dff037230 */ /* 0x100fe40000004100 */
[C---:B------:R-:W-:Y:S01]  /*6440*/  FFMA R27, R49.reuse, R0, R27 ;  /* 0x00000000311b7223 */ /* 0x040fe2000000001b */
[----:B------:R-:W-:Y:S02]  /*6450*/  HADD2.F32 R0, -RZ, R76.H1_H1 ;  /* 0x3000004cff007230 */ /* 0x000fe40000004100 */
[----:B------:R-:W-:Y:S01]  /*6460*/  FFMA R24, R49, R2, R24 ;  /* 0x0000000231187223 */ /* 0x000fe20000000018 */
[--C-:B------:R-:W-:Y:S02]  /*6470*/  HADD2.F32 R2, -RZ, R78.reuse.H0_H0 ;  /* 0x2000004eff027230 */ /* 0x100fe40000004100 */
[----:B------:R-:W-:Y:S01]  /*6480*/  FMUL R35, R47, R35 ;  /* 0x000000232f237220 */ /* 0x000fe20000400000 */
[----:B------:R-:W-:Y:S01]  /*6490*/  F2FP.F16.F32.PACK_AB R10, R13, R12 ;  /* 0x0000000c0d0a723e */ /* 0x000fe200000000ff */
[C---:B------:R-:W-:Y:S01]  /*64a0*/  FFMA R25, R49.reuse, R0, R25 ;  /* 0x0000000031197223 */ /* 0x040fe20000000019 */
[----:B------:R-:W-:Y:S02]  /*64b0*/  HADD2.F32 R0, -RZ, R77.H1_H1 ;  /* 0x3000004dff007230 */ /* 0x000fe40000004100 */
[----:B------:R-:W-:Y:S01]  /*64c0*/  FFMA R26, R49, R3, R26 ;  /* 0x00000003311a7223 */ /* 0x000fe2000000001a */
[----:B------:R-:W-:Y:S01]  /*64d0*/  HADD2.F32 R3, -RZ, R78.H1_H1 ;  /* 0x3000004eff037230 */ /* 0x000fe20000004100 */
[----:B------:R-:W-:Y:S01]  /*64e0*/  F2FP.F16.F32.PACK_AB R11, R19, R14 ;  /* 0x0000000e130b723e */ /* 0x000fe200000000ff */
[C---:B------:R-:W-:Y:S01]  /*64f0*/  FFMA R31, R49.reuse, R0, R31 ;  /* 0x00000000311f7223 */ /* 0x040fe2000000001f */
[----:B------:R-:W-:Y:S02]  /*6500*/  HADD2.F32 R0, -RZ, R79.H1_H1 ;  /* 0x3000004fff007230 */ /* 0x000fe40000004100 */
[C---:B------:R-:W-:Y:S01]  /*6510*/  FFMA R28, R49.reuse, R2, R28 ;  /* 0x00000002311c7223 */ /* 0x040fe2000000001c */
[----:B------:R1:W-:Y:S01]  /*6520*/  STSM.16.M88.4 [R106+0x400], R8 ;  /* 0x000400086a007844 */ /* 0x0003e20000000200 */
[----:B------:R-:W-:Y:S01]  /*6530*/  FFMA R29, R49, R3, R29 ;  /* 0x00000003311d7223 */ /* 0x000fe2000000001d */
[----:B------:R-:W-:Y:S01]  /*6540*/  F2FP.F16.F32.PACK_AB R16, R17, R16 ;  /* 0x000000101110723e */ /* 0x000fe200000000ff */
[----:B------:R-:W-:Y:S01]  /*6550*/  FFMA R30, R49, R4, R30 ;  /* 0x00000004311e7223 */ /* 0x000fe2000000001e */
[----:B------:R-:W-:Y:S01]  /*6560*/  F2FP.F16.F32.PACK_AB R17, R23, R18 ;  /* 0x000000121711723e */ /* 0x000fe200000000ff */
[----:B------:R-:W-:Y:S01]  /*6570*/  FFMA R35, R49, R0, R35 ;  /* 0x0000000031237223 */ /* 0x000fe20000000023 */
[----:B------:R-:W-:Y:S02]  /*6580*/  F2FP.F16.F32.PACK_AB R18, R21, R20 ;  /* 0x000000141512723e */ /* 0x000fe400000000ff */
[----:B------:R-:W-:Y:S02]  /*6590*/  F2FP.F16.F32.PACK_AB R19, R27, R22 ;  /* 0x000000161b13723e */ /* 0x000fe400000000ff */
[----:B------:R-:W-:Y:S02]  /*65a0*/  F2FP.F16.F32.PACK_AB R24, R25, R24 ;  /* 0x000000181918723e */ /* 0x000fe400000000ff */
[----:B------:R-:W-:Y:S01]  /*65b0*/  F2FP.F16.F32.PACK_AB R25, R31, R26 ;  /* 0x0000001a1f19723e */ /* 0x000fe200000000ff */
[----:B------:R1:W-:Y:S01]  /*65c0*/  STSM.16.M88.4 [R108], R16 ;  /* 0x000000106c007844 */ /* 0x0003e20000000200 */
[----:B------:R-:W-:Y:S02]  /*65d0*/  F2FP.F16.F32.PACK_AB R26, R29, R28 ;  /* 0x0000001c1d1a723e */ /* 0x000fe400000000ff */
[----:B------:R-:W-:Y:S05]  /*65e0*/  F2FP.F16.F32.PACK_AB R27, R35, R30 ;  /* 0x0000001e231b723e */ /* 0x000fea00000000ff */
[----:B------:R1:W-:Y:S01]  /*65f0*/  STSM.16.M88.4 [R109], R24 ;  /* 0x000000186d007844 */ /* 0x0003e20000000200 */
[----:B------:R-:W-:Y:S01]  /*6600*/  @!PT LDS RZ, [RZ] ;  /* 0x00000000fffff984 */ /* 0x000fe20000000800 */
[----:B------:R-:W-:Y:S01]  /*6610*/  @!PT LDS RZ, [RZ] ;  /* 0x00000000fffff984 */ /* 0x000fe20000000800 */
[----:B------:R-:W-:Y:S01]  /*6620*/  @!PT LDS RZ, [RZ] ;  /* 0x00000000fffff984 */ /* 0x000fe20000000800 */
[----:B------:R-:W-:Y:S01]  /*6630*/  @!PT LDS RZ, [RZ] ;  /* 0x00000000fffff984 */ /* 0x000fe20000000800 */
[----:B------:R2:W-:Y:S07]  /*6640*/  MEMBAR.ALL.CTA ;  /* 0x0000000000007992 */ /* 0x0005ee0000008000 */
[----:B--2---:R-:W2:Y:S02]  /*6650*/  FENCE.VIEW.ASYNC.S ;  /* 0x00000000000073c6 */ /* 0x004ea40000000000 */
[----:B--2---:R-:W-:Y:S06]  /*6660*/  BAR.SYNC.DEFER_BLOCKING 0x1, 0x80 ;  /* 0x0042000000007b1d */ /* 0x004fec0000010000 */
[----:B------:R-:W-:Y:S05]  /*6670*/  @P0 BRA `(.L_x_97) ;  /* 0x0000000000280947 */ /* 0x000fea0003800000 */
[----:B------:R-:W-:Y:S02]  /*6680*/  UIADD3 UR4, UPT, UPT, UR48, 0x400, URZ ;  /* 0x0000040030047890 */ /* 0x000fe4000fffe0ff */
[----:B------:R-:W-:Y:S01]  /*6690*/  UIADD3 UR6, UP0, UPT, UR52, 0x680, URZ ;  /* 0x0000068034067890 */ /* 0x000fe2000ff1e0ff */
[----:B------:R-:W-:Y:S03]  /*66a0*/  UMOV UR43, UR36 ;  /* 0x00000024002b7c82 */ /* 0x000fe60008000000 */
[----:B------:R-:W-:Y:S01]  /*66b0*/  MOV R94, UR4 ;  /* 0x00000004005e7c02 */ /* 0x000fe20008000f00 */
[----:B------:R-:W-:Y:S03]  /*66c0*/  UIADD3.X UR7, UPT, UPT, URZ, UR53, URZ, UP0, !UPT ;  /* 0x00000035ff077290 */ /* 0x000fe600087fe4ff */
[----:B------:R-:W-:Y:S11]  /*66d0*/  R2UR UR40, R94 ;  /* 0x000000005e2872ca */ /* 0x000ff600000e0000 */
[----:B------:R-:W-:Y:S02]  /*66e0*/  @!UPT UIADD3 URZ, UPT, UPT, URZ, URZ, URZ ;  /* 0x000000fffffff290 */ /* 0x000fe4000fffe0ff */
[----:B------:R2:W-:Y:S01]  /*66f0*/  UTMASTG.3D [UR40], [UR6] ;  /* 0x00000028060073b5 */ /* 0x0005e20008010000 */
[----:B------:R0:W-:Y:S01]  /*6700*/  UTMACMDFLUSH ;  /* 0x00000000000079b7 */ /* 0x0001e20000000000 */
[----:B--2---:R-:W-:Y:S04]  /*6710*/  DEPBAR.LE SB0, 0x1 ;  /* 0x000080400000791a */ /* 0x004fe80000000000 */
.L_x_97:
[----:B------:R-:W-:Y:S05]  /*6720*/  BSYNC.RECONVERGENT B0 ;  /* 0x0000000000007941 */ /* 0x000fea0003800200 */
.L_x_96:
[----:B------:R-:W-:Y:S01]  /*6730*/  BAR.SYNC.DEFER_BLOCKING 0x1, 0x80 ;  /* 0x0042000000007b1d */ /* 0x000fe20000010000 */
[----:B------:R-:W-:Y:S01]  /*6740*/  ISETP.NE.AND P1, PT, R105, RZ, PT ;  /* 0x000000ff6900720c */ /* 0x000fe20003f25270 */
[----:B------:R-:W-:Y:S01]  /*6750*/  UISETP.NE.AND UP0, UPT, UR49, URZ, UPT ;  /* 0x000000ff3100728c */ /* 0x000fe2000bf05270 */
[----:B------:R-:W-:Y:S11]  /*6760*/  LEA R2, R65, UR48, 0x3 ;  /* 0x0000003041027c11 */ /* 0x000ff6000f8e18ff */
[----:B------:R-:W-:Y:S01]  /*6770*/  @P1 SHF.L.U32 R3, R98, 0x1f, RZ ;  /* 0x0000001f62031819 */ /* 0x000fe200000006ff */
[----:B------:R-:W-:Y:S06]  /*6780*/  BRA.U !UP0, `(.L_x_98) ;  /* 0x0000000108247547 */ /* 0x000fec000b800000 */
[----:B------:R-:W-:Y:S01]  /*6790*/  IMAD.U32 R4, RZ, RZ, UR51 ;  /* 0x00000033ff047e24 */ /* 0x000fe2000f8e00ff */
[----:B------:R-:W-:Y:S01]  /*67a0*/  MOV R0, UR37 ;  /* 0x0000002500007c02 */ /* 0x000fe20008000f00 */
[----:B------:R-:W-:Y:S03]  /*67b0*/  UIADD3 UR51, UPT, UPT, UR51, 0x1, URZ ;  /* 0x0000000133337890 */ /* 0x000fe6000fffe0ff */
[----:B------:R-:W-:Y:S01]  /*67c0*/  @P1 LEA R4, R4, UR48, 0x3 ;  /* 0x0000003004041c11 */ /* 0x000fe2000f8e18ff */
[----:B------:R-:W-:Y:S04]  /*67d0*/  UISETP.NE.AND UP0, UPT, UR51, 0x4, UPT ;  /* 0x000000043300788c */ /* 0x000fe8000bf05270 */
[----:B------:R-:W-:Y:S01]  /*67e0*/  @P1 VIADD R4, R4, 0x40 ;  /* 0x0000004004041836 */ /* 0x000fe20000000000 */
[----:B------:R-:W-:Y:S04]  /*67f0*/  USEL UR51, UR51, URZ, UP0 ;  /* 0x000000ff33337287 */ /* 0x000fe80008000000 */
[----:B------:R-:W-:Y:S04]  /*6800*/  @P1 PRMT R0, R0, 0x654, R4 ;  /* 0x0000065400001816 */ /* 0x000fe80000000004 */
[----:B------:R2:W-:Y:S04]  /*6810*/  @P1 SYNCS.ARRIVE.TRANS64.RED.A1T0 RZ, [R0+URZ], RZ ;  /* 0x000000ff00ff19a7 */ /* 0x0005e800081004ff */
.L_x_98:
[----:B------:R-:W3:Y:S01]  /*6820*/  @P1 SYNCS.PHASECHK.TRANS64.TRYWAIT P0, [R2+URZ+0x20], R3 ;  /* 0x00002003020015a7 */ /* 0x000ee200080011ff */
[----:B------:R-:W-:Y:S01]  /*6830*/  BSSY B1, `(.L_x_99) ;  /* 0x0000017000017945 */ /* 0x000fe20003800000 */
[----:B---3--:R-:W-:Y:S03]  /*6840*/  @P1 SEL R67, RZ, 0x1, !P0 ;  /* 0x00000001ff431807 */ /* 0x008fe60004000000 */
[----:B------:R-:W-:Y:S05]  /*6850*/  @!P1 BRA `(.L_x_100) ;  /* 0x0000000000509947 */ /* 0x000fea0003800000 */
[----:B------:R-:W-:Y:S01]  /*6860*/  ISETP.NE.AND P1, PT, R72, RZ, PT ;  /* 0x000000ff4800720c */ /* 0x000fe20003f25270 */
[----:B------:R-:W-:Y:S01]  /*6870*/  BSSY B0, `(.L_x_101) ;  /* 0x000000a000007945 */ /* 0x000fe20003800000 */
[----:B------:R-:W-:Y:S11]  /*6880*/  ISETP.NE.AND P0, PT, R67, RZ, PT ;  /* 0x000000ff4300720c */ /* 0x000ff60003f05270 */
[----:B------:R-:W-:Y:S04]  /*6890*/  @P1 IMAD R5, R65, 0x2000, R66 ;  /* 0x0000200041051824 */ /* 0x000fe800078e0242 */
[----:B------:R-:W-:Y:S05]  /*68a0*/  @P1 VIADD R4, R5, UR48 ;  /* 0x0000003005041c36 */ /* 0x000fea0008000000 */
[----:B------:R-:W-:Y:S01]  /*68b0*/  @P1 IADD3 R3, PT, PT, R73, R4, RZ ;  /* 0x0000000449031210 */ /* 0x000fe20007ffe0ff */
[----:B------:R-:W-:Y:S01]  /*68c0*/  @P1 IMAD.IADD R4, R99, 0x1, R4 ;  /* 0x0000000163041824 */ /* 0x000fe200078e0204 */
[----:B------:R-:W-:Y:S06]  /*68d0*/  @P0 BRA `(.L_x_102) ;  /* 0x00000000000c0947 */ /* 0x000fec0003800000 */
[----:B--2---:R-:W-:Y:S04]  /*68e0*/  SHF.L.U32 R0, R98, 0x1f, RZ ;  /* 0x0000001f62007819 */ /* 0x004fe800000006ff */
[----:B------:R-:W2:Y:S02]  /*68f0*/  SYNCS.PHASECHK.TRANS64.TRYWAIT P0, [R2+URZ+0x20], R0 ;  /* 0x00002000020075a7 */ /* 0x000ea400080011ff */
[----:B--2---:R-:W-:Y:S05]  /*6900*/  @!P0 BRA `(.L_x_103) ;  /* 0x0000003000448947 */ /* 0x004fea0003800000 */
.L_x_102:
[----:B------:R-:W-:Y:S05]  /*6910*/  BSYNC B0 ;  /* 0x0000000000007941 */ /* 0x000fea0003800000 */
.L_x_101:
[----:B------:R-:W-:Y:S02]  /*6920*/  ISETP.NE.AND P0, PT, R72, RZ, PT ;  /* 0x000000ff4800720c */ /* 0x000fe40003f05270 */
[----:B------:R-:W-:Y:S11]  /*6930*/  IADD3 R65, PT, PT, R65, 0x1, RZ ;  /* 0x0000000141417810 */ /* 0x000ff60007ffe0ff */
[----:B--2---:R-:W-:Y:S01]  /*6940*/  @P0 IMAD.IADD R0, R99, 0x1, R3 ;  /* 0x0000000163000824 */ /* 0x004fe200078e0203 */
[----:B------:R-:W-:Y:S05]  /*6950*/  @P0 WARPSYNC.ALL ;  /* 0x0000000000000948 */ /* 0x000fea0003800000 */
[----:B------:R3:W4:Y:S04]  /*6960*/  @P0 LDSM.16.M88.4 R56, [R5+UR48+0x400] ;  /* 0x000400300538083b */ /* 0x0007280008000200 */
[----:B------:R3:W2:Y:S04]  /*6970*/  @P0 LDSM.16.M88.4 R60, [R4+0x400] ;  /* 0x00040000043c083b */ /* 0x0006a80000000200 */
[----:B------:R3:W1:Y:S04]  /*6980*/  @P0 LDSM.16.M88.4 R68, [R3+0x400] ;  /* 0x000400000344083b */ /* 0x0006680000000200 */
[----:B------:R3:W1:Y:S02]  /*6990*/  @P0 LDSM.16.M88.4 R76, [R0+0x400] ;  /* 0x00040000004c083b */ /* 0x0006640000000200 */
.L_x_100:
[----:B------:R-:W-:Y:S05]  /*69a0*/  BSYNC B1 ;  /* 0x0000000000017941 */ /* 0x000fea0003800000 */
.L_x_99:
[----:B--23--:R-:W-:Y:S05]  /*69b0*/  VIADD R0, R48, 0x40 ;  /* 0x0000004030007836 */ /* 0x00cfea0000000000 */
[----:B------:R-:W-:Y:S04]  /*69c0*/  SHF.R.U32.HI R0, RZ, 0x15, R0 ;  /* 0x00000015ff007819 */ /* 0x000fe80000011600 */
[----:B------:R-:W-:Y:S11]  /*69d0*/  LOP3.LUT P0, RZ, R0, 0x3, R93, 0x48, !PT ;  /* 0x0000000300ff7812 */ /* 0x000ff6000780485d */
[----:B------:R-:W-:Y:S02]  /*69e0*/  @!UPT UIADD3 URZ, UPT, UPT, URZ, URZ, URZ ;  /* 0x000000fffffff290 */ /* 0x000fe4000fffe0ff */
[----:B------:R-:W-:Y:S05]  /*69f0*/  @!P0 BRA `(.L_x_104) ;  /* 0x0000000000408947 */ /* 0x000fea0003800000 */
[----:B------:R-:W2:Y:S01]  /*6a00*/  LDCU.64 UR8, c[0x4][0x70] ;  /* 0x01000e00ff0877ac */ /* 0x000ea20008000a00 */
[----:B------:R-:W-:Y:S01]  /*6a10*/  MOV R3, 0x0 ;  /* 0x0000000000037802 */ /* 0x000fe20000000f00 */
[----:B------:R-:W-:Y:S02]  /*6a20*/  HFMA2 R12, -RZ, RZ, 0, 5.9604644775390625e-08 ;  /* 0x00000001ff0c7431 */ /* 0x000fe400000001ff */
[----:B-1----:R-:W-:Y:S02]  /*6a30*/  IMAD.MOV.U32 R8, RZ, RZ, 0x192 ;  /* 0x00000192ff087424 */ /* 0x002fe400078e00ff */
[----:B------:R-:W-:Y:S01]  /*6a40*/  IMAD.MOV.U32 R13, RZ, RZ, RZ ;  /* 0x000000ffff0d7224 */ /* 0x000fe200078e00ff */
[----:B------:R-:W1:Y:S01]  /*6a50*/  LDCU.64 UR6, c[0x4][0x78] ;  /* 0x01000f00ff0677ac */ /* 0x000e620008000a00 */
[----:B------:R-:W3:Y:S01]  /*6a60*/  LDC.64 R2, c[0x4][R3] ;  /* 0x0100000003027b82 */ /* 0x000ee20000000a00 */
[----:B------:R-:W5:Y:S01]  /*6a70*/  LDCU.64 UR4, c[0x4][0x10] ;  /* 0x01000200ff0477ac */ /* 0x000f620008000a00 */
[----:B--2---:R-:W-:Y:S01]  /*6a80*/  MOV R5, UR9 ;  /* 0x0000000900057c02 */ /* 0x004fe20008000f00 */
[----:B------:R-:W-:Y:S01]  /*6a90*/  IMAD.U32 R4, RZ, RZ, UR8 ;  /* 0x00000008ff047e24 */ /* 0x000fe2000f8e00ff */
[----:B-1----:R-:W-:Y:S01]  /*6aa0*/  MOV R7, UR7 ;  /* 0x0000000700077c02 */ /* 0x002fe20008000f00 */
[----:B------:R-:W-:Y:S01]  /*6ab0*/  IMAD.U32 R6, RZ, RZ, UR6 ;  /* 0x00000006ff067e24 */ /* 0x000fe2000f8e00ff */
[----:B-----5:R-:W-:Y:S01]  /*6ac0*/  MOV R11, UR5 ;  /* 0x00000005000b7c02 */ /* 0x020fe20008000f00 */
[----:B------:R-:W-:Y:S02]  /*6ad0*/  IMAD.U32 R10, RZ, RZ, UR4 ;  /* 0x00000004ff0a7e24 */ /* 0x000fe4000f8e00ff */
[----:B------:R-:W-:Y:S07]  /*6ae0*/  LEPC R20, `(.L_x_104) ;  /* 0x000000001014794e */ /* 0x000fee0000000000 */
[----:B---34-:R-:W-:Y:S05]  /*6af0*/  CALL.ABS.NOINC R2 ;  /* 0x0000000002007343 */ /* 0x018fea0003c00000 */
.L_x_104:
[----:B------:R-:W-:Y:S05]  /*6b00*/  WARPSYNC.ALL ;  /* 0x0000000000007948 */ /* 0x000fea0003800000 */
[----:B------:R-:W-:Y:S01]  /*6b10*/  R2UR UR4, R48 ;  /* 0x00000000300472ca */ /* 0x000fe200000e0000 */
[--C-:B----4-:R-:W-:Y:S01]  /*6b20*/  HADD2.F32 R3, -RZ, R56.reuse.H0_H0 ;  /* 0x20000038ff037230 */ /* 0x110fe20000004100 */
[----:B------:R-:W-:Y:S01]  /*6b30*/  ISETP.NE.AND P6, PT, R105, RZ, PT ;  /* 0x000000ff6900720c */ /* 0x000fe20003fc5270 */
[--C-:B------:R-:W-:Y:S01]  /*6b40*/  HADD2.F32 R51, -RZ, R57.reuse.H1_H1 ;  /* 0x30000039ff337230 */ /* 0x100fe20000004100 */
[----:B------:R-:W-:Y:S01]  /*6b50*/  MOV R50, UR51 ;  /* 0x0000003300327c02 */ /* 0x000fe20008000f00 */
[----:B------:R-:W-:Y:S01]  /*6b60*/  BSSY.RECONVERGENT B0, `(.L_x_105) ;  /* 0x000008c000007945 */ /* 0x000fe20003800200 */
[----:B------:R-:W-:Y:S02]  /*6b70*/  MOV R74, UR37 ;  /* 0x00000025004a7c02 */ /* 0x000fe40008000f00 */
[----:B------:R-:W-:Y:S05]  /*6b80*/  ISETP.NE.AND P0, PT, R101, RZ, PT ;  /* 0x000000ff6500720c */ /* 0x000fea0003f05270 */
[----:B-1----:R-:W1:Y:S02]  /*6b90*/  LDTM.16dp256bit.x8 R4, tmem[UR4+0x40] ;  /* 0x00004004000479ee */ /* 0x002e6400081a0000 */
[----:B------:R-:W-:Y:S04]  /*6ba0*/  @P6 LEA R50, R50, UR48, 0x3 ;  /* 0x0000003032326c11 */ /* 0x000fe8000f8e18ff */
[----:B------:R-:W-:Y:S04]  /*6bb0*/  @P6 IADD3 R50, PT, PT, R50, 0x40, RZ ;  /* 0x0000004032326810 */ /* 0x000fe80007ffe0ff */
[----:B------:R-:W-:Y:S01]  /*6bc0*/  @P6 PRMT R74, R74, 0x654, R50 ;  /* 0x000006544a4a6816 */ /* 0x000fe20000000032 */
[----:B------:R-:W-:Y:S02]  /*6bd0*/  HADD2.F32 R50, -RZ, R57.H0_H0 ;  /* 0x20000039ff327230 */ /* 0x000fe40000004100 */
[C---:B-1----:R-:W-:Y:S01]  /*6be0*/  FMUL R0, R47.reuse, R4 ;  /* 0x000000042f007220 */ /* 0x042fe20000400000 */
[----:B------:R-:W-:Y:S02]  /*6bf0*/  HADD2.F32 R4, -RZ, R56.H1_H1 ;  /* 0x30000038ff047230 */ /* 0x000fe40000004100 */
[C---:B------:R-:W-:Y:S01]  /*6c00*/  FMUL R2, R47.reuse, R5 ;  /* 0x000000052f027220 */ /* 0x040fe20000400000 */
[----:B------:R-:W-:Y:S01]  /*6c10*/  FMUL R7, R47, R7 ;  /* 0x000000072f077220 */ /* 0x000fe20000400000 */
[----:B------:R-:W-:Y:S01]  /*6c20*/  FFMA R0, R49, R3, R0 ;  /* 0x0000000331007223 */ /* 0x000fe20000000000 */
[----:B------:R-:W-:Y:S01]  /*6c30*/  FMUL R3, R47, R6 ;  /* 0x000000062f037220 */ /* 0x000fe20000400000 */
[----:B------:R-:W-:Y:S01]  /*6c40*/  FFMA R2, R49, R4, R2 ;  /* 0x0000000431027223 */ /* 0x000fe20000000002 */
[C---:B------:R-:W-:Y:S01]  /*6c50*/  FMUL R4, R47.reuse, R8 ;  /* 0x000000082f047220 */ /* 0x040fe20000400000 */
[----:B------:R-:W-:Y:S01]  /*6c60*/  FMUL R8, R47, R12 ;  /* 0x0000000c2f087220 */ /* 0x000fe20000400000 */
[----:B------:R-:W-:Y:S01]  /*6c70*/  FFMA R3, R49, R50, R3 ;  /* 0x0000003231037223 */ /* 0x000fe20000000003 */
[C---:B------:R-:W-:Y:S01]  /*6c80*/  FMUL R12, R47.reuse, R16 ;  /* 0x000000102f0c7220 */ /* 0x040fe20000400000 */
[C---:B------:R-:W-:Y:S01]  /*6c90*/  FMUL R16, R47.reuse, R20 ;  /* 0x000000142f107220 */ /* 0x040fe20000400000 */
[C---:B------:R-:W-:Y:S01]  /*6ca0*/  FMUL R20, R47.reuse, R24 ;  /* 0x000000182f147220 */ /* 0x040fe20000400000 */
[C---:B------:R-:W-:Y:S01]  /*6cb0*/  FMUL R24, R47.reuse, R28 ;  /* 0x0000001c2f187220 */ /* 0x040fe20000400000 */
[C---:B------:R-:W-:Y:S01]  /*6cc0*/  FMUL R28, R47.reuse, R32 ;  /* 0x000000202f1c7220 */ /* 0x040fe20000400000 */
[--C-:B------:R-:W-:Y:S01]  /*6cd0*/  HADD2.F32 R32, -RZ, R58.reuse.H0_H0 ;  /* 0x2000003aff207230 */ /* 0x100fe20000004100 */
[----:B------:R-:W-:Y:S01]  /*6ce0*/  F2FP.F16.F32.PACK_AB R52, R2, R0 ;  /* 0x000000000234723e */ /* 0x000fe200000000ff */
[----:B------:R-:W-:Y:S02]  /*6cf0*/  HADD2.F32 R0, -RZ, R58.H1_H1 ;  /* 0x3000003aff007230 */ /* 0x000fe40000004100 */
[----:B------:R-:W-:Y:S01]  /*6d00*/  FMUL R5, R47, R9 ;  /* 0x000000092f057220 */ /* 0x000fe20000400000 */
[--C-:B------:R-:W-:Y:S02]  /*6d10*/  HADD2.F32 R2, -RZ, R59.reuse.H0_H0 ;  /* 0x2000003bff027230 */ /* 0x100fe40000004100 */
[C---:B------:R-:W-:Y:S01]  /*6d20*/  FFMA R7, R49.reuse, R51, R7 ;  /* 0x0000003331077223 */ /* 0x040fe20000000007 */
[C---:B------:R-:W-:Y:S01]  /*6d30*/  FFMA R4, R49.reuse, R32, R4 ;  /* 0x0000002031047223 */ /* 0x040fe20000000004 */
[----:B------:R-:W-:Y:S02]  /*6d40*/  HADD2.F32 R32, -RZ, R59.H1_H1 ;  /* 0x3000003bff207230 */ /* 0x000fe40000004100 */
[----:B------:R-:W-:Y:S01]  /*6d50*/  FFMA R5, R49, R0, R5 ;  /* 0x0000000031057223 */ /* 0x000fe20000000005 */
[--C-:B------:R-:W-:Y:S01]  /*6d60*/  HADD2.F32 R0, -RZ, R60.reuse.H0_H0 ;  /* 0x2000003cff007230 */ /* 0x100fe20000004100 */
[----:B------:R-:W-:Y:S01]  /*6d70*/  F2FP.F16.F32.PACK_AB R53, R7, R3 ;  /* 0x000000030735723e */ /* 0x000fe200000000ff */
[----:B------:R-:W-:Y:S01]  /*6d80*/  FMUL R6, R47, R10 ;  /* 0x0000000a2f067220 */ /* 0x000fe20000400000 */
[----:B------:R-:W-:Y:S01]  /*6d90*/  HADD2.F32 R3, -RZ, R61.H0_H0 ;  /* 0x2000003dff037230 */ /* 0x000fe20000004100 */
[----:B------:R-:W-:Y:S01]  /*6da0*/  F2FP.F16.F32.PACK_AB R54, R5, R4 ;  /* 0x000000040536723e */ /* 0x000fe200000000ff */
[----:B------:R-:W-:Y:S01]  /*6db0*/  FMUL R11, R47, R11 ;  /* 0x0000000b2f0b7220 */ /* 0x000fe20000400000 */
[----:B------:R-:W-:Y:S01]  /*6dc0*/  FFMA R6, R49, R2, R6 ;  /* 0x0000000231067223 */ /* 0x000fe20000000006 */
[----:B------:R-:W-:Y:S02]  /*6dd0*/  HADD2.F32 R2, -RZ, R60.H1_H1 ;  /* 0x3000003cff027230 */ /* 0x000fe40000004100 */
[----:B------:R-:W-:Y:S01]  /*6de0*/  FMUL R9, R47, R13 ;  /* 0x0000000d2f097220 */ /* 0x000fe20000400000 */
[C---:B------:R-:W-:Y:S01]  /*6df0*/  FFMA R11, R49.reuse, R32, R11 ;  /* 0x00000020310b7223 */ /* 0x040fe2000000000b */
[----:B------:R-:W-:Y:S02]  /*6e00*/  HADD2.F32 R4, -RZ, R77.H0_H0 ;  /* 0x2000004dff047230 */ /* 0x000fe40000004100 */
[C---:B------:R-:W-:Y:S01]  /*6e10*/  FFMA R8, R49.reuse, R0, R8 ;  /* 0x0000000031087223 */ /* 0x040fe20000000008 */
[----:B------:R-:W-:Y:S01]  /*6e20*/  FFMA R9, R49, R2, R9 ;  /* 0x0000000231097223 */ /* 0x000fe20000000009 */
[----:B------:R-:W-:Y:S01]  /*6e30*/  HADD2.F32 R0, -RZ, R61.H1_H1 ;  /* 0x3000003dff007230 */ /* 0x000fe20000004100 */
[----:B------:R-:W-:Y:S01]  /*6e40*/  F2FP.F16.F32.PACK_AB R55, R11, R6 ;  /* 0x000000060b37723e */ /* 0x000fe200000000ff */
[C---:B------:R-:W-:Y:S01]  /*6e50*/  FMUL R10, R47.reuse, R14 ;  /* 0x0000000e2f0a7220 */ /* 0x040fe20000400000 */
[----:B------:R-:W-:Y:S01]  /*6e60*/  FMUL R15, R47, R15 ;  /* 0x0000000f2f0f7220 */ /* 0x000fe20000400000 */
[--C-:B------:R-:W-:Y:S01]  /*6e70*/  HADD2.F32 R2, -RZ, R62.reuse.H0_H0 ;  /* 0x2000003eff027230 */ /* 0x100fe20000004100 */
[----:B------:R-:W-:Y:S01]  /*6e80*/  F2FP.F16.F32.PACK_AB R8, R9, R8 ;  /* 0x000000080908723e */ /* 0x000fe200000000ff */
[----:B------:R1:W-:Y:S01]  /*6e90*/  STSM.16.M88.4 [R107+0x2400], R52 ;  /* 0x002400346b007844 */ /* 0x0003e20000000200 */
[C---:B------:R-:W-:Y:S01]  /*6ea0*/  FFMA R10, R49.reuse, R3, R10 ;  /* 0x00000003310a7223 */ /* 0x040fe2000000000a */
[C---:B------:R-:W-:Y:S01]  /*6eb0*/  FFMA R15, R49.reuse, R0, R15 ;  /* 0x00000000310f7223 */ /* 0x040fe2000000000f */
[----:B------:R-:W-:Y:S02]  /*6ec0*/  HADD2.F32 R3, -RZ, R62.H1_H1 ;  /* 0x3000003eff037230 */ /* 0x000fe40000004100 */
[----:B------:R-:W-:Y:S01]  /*6ed0*/  FFMA R12, R49, R2, R12 ;  /* 0x00000002310c7223 */ /* 0x000fe2000000000c */
[----:B------:R-:W-:Y:S01]  /*6ee0*/  FMUL R13, R47, R17 ;  /* 0x000000112f0d7220 */ /* 0x000fe20000400000 */
[--C-:B------:R-:W-:Y:S01]  /*6ef0*/  HADD2.F32 R0, -RZ, R63.reuse.H0_H0 ;  /* 0x2000003fff007230 */ /* 0x100fe20000004100 */
[----:B------:R-:W-:Y:S01]  /*6f00*/  F2FP.F16.F32.PACK_AB R9, R15, R10 ;  /* 0x0000000a0f09723e */ /* 0x000fe200000000ff */
[----:B------:R-:W-:Y:S01]  /*6f10*/  FMUL R14, R47, R18 ;  /* 0x000000122f0e7220 */ /* 0x000fe20000400000 */
[----:B------:R-:W-:Y:S01]  /*6f20*/  FFMA R13, R49, R3, R13 ;  /* 0x00000003310d7223 */ /* 0x000fe2000000000d */
[----:B------:R-:W-:Y:S02]  /*6f30*/  HADD2.F32 R2, -RZ, R63.H1_H1 ;  /* 0x3000003fff027230 */ /* 0x000fe40000004100 */
[----:B------:R-:W-:Y:S01]  /*6f40*/  FMUL R19, R47, R19 ;  /* 0x000000132f137220 */ /* 0x000fe20000400000 */
[----:B------:R-:W-:Y:S01]  /*6f50*/  FFMA R14, R49, R0, R14 ;  /* 0x00000000310e7223 */ /* 0x000fe2000000000e */
[--C-:B------:R-:W-:Y:S01]  /*6f60*/  HADD2.F32 R0, -RZ, R68.reuse.H0_H0 ;  /* 0x20000044ff007230 */ /* 0x100fe20000004100 */
[----:B------:R-:W-:Y:S01]  /*6f70*/  F2FP.F16.F32.PACK_AB R10, R13, R12 ;  /* 0x0000000c0d0a723e */ /* 0x000fe200000000ff */
[----:B------:R-:W-:Y:S01]  /*6f80*/  FFMA R19, R49, R2, R19 ;  /* 0x0000000231137223 */ /* 0x000fe20000000013 */
[----:B------:R-:W-:Y:S02]  /*6f90*/  HADD2.F32 R2, -RZ, R68.H1_H1 ;  /* 0x30000044ff027230 */ /* 0x000fe40000004100 */
[----:B------:R-:W-:Y:S01]  /*6fa0*/  FMUL R17, R47, R21 ;  /* 0x000000152f117220 */ /* 0x000fe20000400000 */
[----:B------:R-:W-:Y:S01]  /*6fb0*/  FFMA R16, R49, R0, R16 ;  /* 0x0000000031107223 */ /* 0x000fe20000000010 */
[--C-:B------:R-:W-:Y:S01]  /*6fc0*/  HADD2.F32 R3, -RZ, R69.reuse.H0_H0 ;  /* 0x20000045ff037230 */ /* 0x100fe20000004100 */
[----:B------:R-:W-:Y:S01]  /*6fd0*/  F2FP.F16.F32.PACK_AB R11, R19, R14 ;  /* 0x0000000e130b723e */ /* 0x000fe200000000ff */
[----:B------:R-:W-:Y:S01]  /*6fe0*/  FFMA R17, R49, R2, R17 ;  /* 0x0000000231117223 */ /* 0x000fe20000000011 */
[C---:B------:R-:W-:Y:S01]  /*6ff0*/  FMUL R18, R47.reuse, R22 ;  /* 0x000000162f127220 */ /* 0x040fe20000400000 */
[----:B------:R-:W-:Y:S02]  /*7000*/  HADD2.F32 R0, -RZ, R69.H1_H1 ;  /* 0x30000045ff007230 */ /* 0x000fe40000004100 */
[----:B------:R-:W-:Y:S01]  /*7010*/  FMUL R23, R47, R23 ;  /* 0x000000172f177220 */ /* 0x000fe20000400000 */
[----:B------:R1:W-:Y:S01]  /*7020*/  STSM.16.M88.4 [R106+0x2400], R8 ;  /* 0x002400086a007844 */ /* 0x0003e20000000200 */
[----:B------:R-:W-:Y:S01]  /*7030*/  F2FP.F16.F32.PACK_AB R16, R17, R16 ;  /* 0x000000101110723e */ /* 0x000fe200000000ff */
[C---:B------:R-:W-:Y:S01]  /*7040*/  FFMA R18, R49.reuse, R3, R18 ;  /* 0x0000000331127223 */ /* 0x040fe20000000012 */
[----:B------:R-:W-:Y:S01]  /*7050*/  FFMA R23, R49, R0, R23 ;  /* 0x0000000031177223 */ /* 0x000fe20000000017 */
[--C-:B------:R-:W-:Y:S02]  /*7060*/  HADD2.F32 R2, -RZ, R70.reuse.H0_H0 ;  /* 0x20000046ff027230 */ /* 0x100fe40000004100 */
[C---:B------:R-:W-:Y:S01]  /*7070*/  FMUL R21, R47.reuse, R25 ;  /* 0x000000192f157220 */ /* 0x040fe20000400000 */
[----:B------:R-:W-:Y:S02]  /*7080*/  HADD2.F32 R0, -RZ, R70.H1_H1 ;  /* 0x30000046ff007230 */ /* 0x000fe40000004100 */
[----:B------:R-:W-:Y:S01]  /*7090*/  FMUL R22, R47, R26 ;  /* 0x0000001a2f167220 */ /* 0x000fe20000400000 */
[--C-:B------:R-:W-:Y:S02]  /*70a0*/  HADD2.F32 R3, -RZ, R71.reuse.H0_H0 ;  /* 0x20000047ff037230 */ /* 0x100fe40000004100 */
[----:B------:R-:W-:Y:S01]  /*70b0*/  FFMA R20, R49, R2, R20 ;  /* 0x0000000231147223 */ /* 0x000fe20000000014 */
[----:B------:R-:W-:Y:S01]  /*70c0*/  FMUL R27, R47, R27 ;  /* 0x0000001b2f1b7220 */ /* 0x000fe20000400000 */
[C---:B------:R-:W-:Y:S01]  /*70d0*/  FFMA R21, R49.reuse, R0, R21 ;  /* 0x0000000031157223 */ /* 0x040fe20000000015 */
[----:B------:R-:W-:Y:S02]  /*70e0*/  HADD2.F32 R0, -RZ, R71.H1_H1 ;  /* 0x30000047ff007230 */ /* 0x000fe40000004100 */
[----:B------:R-:W-:Y:S01]  /*70f0*/  FFMA R22, R49, R3, R22 ;  /* 0x0000000331167223 */ /* 0x000fe20000000016 */
[--C-:B------:R-:W-:Y:S02]  /*7100*/  HADD2.F32 R2, -RZ, R76.reuse.H0_H0 ;  /* 0x2000004cff027230 */ /* 0x100fe40000004100 */
[C---:B------:R-:W-:Y:S01]  /*7110*/  FMUL R25, R47.reuse, R29 ;  /* 0x0000001d2f197220 */ /* 0x040fe20000400000 */
[----:B------:R-:W-:Y:S02]  /*7120*/  HADD2.F32 R3, -RZ, R76.H1_H1 ;  /* 0x3000004cff037230 */ /* 0x000fe40000004100 */
[----:B------:R-:W-:Y:S01]  /*7130*/  FMUL R26, R47, R30 ;  /* 0x0000001e2f1a7220 */ /* 0x000fe20000400000 */
[C---:B------:R-:W-:Y:S01]  /*7140*/  FFMA R27, R49.reuse, R0, R27 ;  /* 0x00000000311b7223 */ /* 0x040fe2000000001b */
[C---:B------:R-:W-:Y:S01]  /*7150*/  FFMA R24, R49.reuse, R2, R24 ;  /* 0x0000000231187223 */ /* 0x040fe20000000018 */
[----:B------:R-:W-:Y:S02]  /*7160*/  HADD2.F32 R0, -RZ, R77.H1_H1 ;  /* 0x3000004dff007230 */ /* 0x000fe40000004100 */
[----:B------:R-:W-:Y:S01]  /*7170*/  FFMA R25, R49, R3, R25 ;  /* 0x0000000331197223 */ /* 0x000fe20000000019 */
[----:B------:R-:W-:Y:S01]  /*7180*/  FMUL R31, R47, R31 ;  /* 0x0000001f2f1f7220 */ /* 0x000fe20000400000 */
[--C-:B------:R-:W-:Y:S02]  /*7190*/  HADD2.F32 R2, -RZ, R78.reuse.H0_H0 ;  /* 0x2000004eff027230 */ /* 0x100fe40000004100 */
[----:B------:R-:W-:Y:S01]  /*71a0*/  FFMA R26, R49, R4, R26 ;  /* 0x00000004311a7223 */ /* 0x000fe2000000001a */
[----:B------:R-:W-:Y:S02]  /*71b0*/  HADD2.F32 R3, -RZ, R78.H1_H1 ;  /* 0x3000004eff037230 */ /* 0x000fe40000004100 */
[C---:B------:R-:W-:Y:S01]  /*71c0*/  FMUL R29, R47.reuse, R33 ;  /* 0x000000212f1d7220 */ /* 0x040fe20000400000 */
[--C-:B------:R-:W-:Y:S02]  /*71d0*/  HADD2.F32 R4, -RZ, R79.reuse.H0_H0 ;  /* 0x2000004fff047230 */ /* 0x100fe40000004100 */
[----:B------:R-:W-:Y:S01]  /*71e0*/  FMUL R30, R47, R34 ;  /* 0x000000222f1e7220 */ /* 0x000fe20000400000 */
[----:B------:R-:W-:Y:S02]  /*71f0*/  HADD2.F32 R5, -RZ, R79.H1_H1 ;  /* 0x3000004fff057230 */ /* 0x000fe40000004100 */
[----:B------:R-:W-:Y:S01]  /*7200*/  FFMA R31, R49, R0, R31 ;  /* 0x00000000311f7223 */ /* 0x000fe2000000001f */
[----:B------:R-:W-:Y:S01]  /*7210*/  FMUL R35, R47, R35 ;  /* 0x000000232f237220 */ /* 0x000fe20000400000 */
[C---:B------:R-:W-:Y:S01]  /*7220*/  FFMA R28, R49.reuse, R2, R28 ;  /* 0x00000002311c7223 */ /* 0x040fe2000000001c */
[C---:B------:R-:W-:Y:S01]  /*7230*/  FFMA R29, R49.reuse, R3, R29 ;  /* 0x00000003311d7223 */ /* 0x040fe2000000001d */
[----:B------:R-:W-:Y:S01]  /*7240*/  FFMA R30, R49, R4, R30 ;  /* 0x00000004311e7223 */ /* 0x000fe2000000001e */
[----:B------:R-:W-:Y:S01]  /*7250*/  F2FP.F16.F32.PACK_AB R17, R23, R18 ;  /* 0x000000121711723e */ /* 0x000fe200000000ff */
[----:B------:R-:W-:Y:S01]  /*7260*/  FFMA R35, R49, R5, R35 ;  /* 0x0000000531237223 */ /* 0x000fe20000000023 */
[----:B------:R-:W-:Y:S02]  /*7270*/  F2FP.F16.F32.PACK_AB R18, R21, R20 ;  /* 0x000000141512723e */ /* 0x000fe400000000ff */
[----:B------:R-:W-:Y:S02]  /*7280*/  F2FP.F16.F32.PACK_AB R19, R27, R22 ;  /* 0x000000161b13723e */ /* 0x000fe400000000ff */
[----:B------:R-:W-:Y:S02]  /*7290*/  F2FP.F16.F32.PACK_AB R24, R25, R24 ;  /* 0x000000181918723e */ /* 0x000fe400000000ff */
[----:B------:R-:W-:Y:S01]  /*72a0*/  F2FP.F16.F32.PACK_AB R25, R31, R26 ;  /* 0x0000001a1f19723e */ /* 0x000fe200000000ff */
[----:B------:R1:W-:Y:S01]  /*72b0*/  STSM.16.M88.4 [R108+0x2000], R16 ;  /* 0x002000106c007844 */ /* 0x0003e20000000200 */
[----:B------:R-:W-:Y:S02]  /*72c0*/  F2FP.F16.F32.PACK_AB R26, R29, R28 ;  /* 0x0000001c1d1a723e */ /* 0x000fe400000000ff */
[----:B------:R-:W-:Y:S02]  /*72d0*/  F2FP.F16.F32.PACK_AB R27, R35, R30 ;  /* 0x0000001e231b723e */ /* 0x000fe400000000ff */
[----:B------:R-:W-:Y:S02]  /*72e0*/  LEA R0, R65, UR48, 0x3 ;  /* 0x0000003041007c11 */ /* 0x000fe4000f8e18ff */
[----:B------:R-:W-:Y:S01]  /*72f0*/  @P6 SHF.L.U32 R2, R98, 0x1f, RZ ;  /* 0x0000001f62026819 */ /* 0x000fe200000006ff */
[----:B------:R1:W-:Y:S01]  /*7300*/  STSM.16.M88.4 [R109+0x2000], R24 ;  /* 0x002000186d007844 */ /* 0x0003e20000000200 */
        /* <DEDUP_REMOVED lines=8> */
[----:B------:R-:W-:Y:S02]  /*7390*/  UIADD3 UR8, UP0, UPT, UR52, 0x680, URZ ;  /* 0x0000068034087890 */ /* 0x000fe4000ff1e0ff */
[----:B------:R-:W-:Y:S02]  /*73a0*/  UIADD3 UR5, UPT, UPT, UR41, 0x40, URZ ;  /* 0x0000004029057890 */ /* 0x000fe4000fffe0ff */
[----:B------:R-:W-:Y:S02]  /*73b0*/  UIADD3 UR4, UPT, UPT, UR48, 0x2400, URZ ;  /* 0x0000240030047890 */ /* 0x000fe4000fffe0ff */
[----:B------:R-:W-:Y:S01]  /*73c0*/  UIADD3.X UR9, UPT, UPT, URZ, UR53, URZ, UP0, !UPT ;  /* 0x00000035ff097290 */ /* 0x000fe200087fe4ff */
[----:B------:R-:W-:Y:S01]  /*73d0*/  UMOV UR6, UR42 ;  /* 0x0000002a00067c82 */ /* 0x000fe20008000000 */
[----:B------:R-:W-:Y:S07]  /*73e0*/  UMOV UR7, UR36 ;  /* 0x0000002400077c82 */ /* 0x000fee0008000000 */
[----:B------:R2:W-:Y:S01]  /*73f0*/  UTMASTG.3D [UR4], [UR8] ;  /* 0x00000004080073b5 */ /* 0x0005e20008010000 */
[----:B------:R0:W-:Y:S01]  /*7400*/  UTMACMDFLUSH ;  /* 0x00000000000079b7 */ /* 0x0001e20000000000 */
[----:B--2---:R-:W-:Y:S04]  /*7410*/  DEPBAR.LE SB0, 0x1 ;  /* 0x000080400000791a */ /* 0x004fe80000000000 */
.L_x_106:
[----:B------:R-:W-:Y:S05]  /*7420*/  BSYNC.RECONVERGENT B0 ;  /* 0x0000000000007941 */ /* 0x000fea0003800200 */
.L_x_105:
[----:B------:R-:W-:Y:S01]  /*7430*/  BAR.SYNC.DEFER_BLOCKING 0x1, 0x80 ;  /* 0x0042000000007b1d */ /* 0x000fe20000010000 */
[----:B------:R-:W-:Y:S04]  /*7440*/  UIADD3 UR40, UPT, UPT, UR51, 0x1, URZ ;  /* 0x0000000133287890 */ /* 0x000fe8000fffe0ff */
[----:B------:R-:W-:Y:S04]  /*7450*/  UISETP.NE.AND UP0, UPT, UR40, 0x4, UPT ;  /* 0x000000042800788c */ /* 0x000fe8000bf05270 */
[----:B------:R-:W-:Y:S01]  /*7460*/  USEL UR40, UR40, URZ, UP0 ;  /* 0x000000ff28287287 */ /* 0x000fe20008000000 */
[----:B------:R2:W-:Y:S01]  /*7470*/  @P6 SYNCS.ARRIVE.TRANS64.RED.A1T0 RZ, [R74+URZ], RZ ;  /* 0x000000ff4aff69a7 */ /* 0x0005e200081004ff */
[----:B------:R-:W-:Y:S01]  /*7480*/  BSSY B1, `(.L_x_107) ;  /* 0x0000018000017945 */ /* 0x000fe20003800000 */
[----:B------:R-:W3:Y:S02]  /*7490*/  @P6 SYNCS.PHASECHK.TRANS64.TRYWAIT P0, [R0+URZ+0x20], R2 ;  /* 0x00002002000065a7 */ /* 0x000ee400080011ff */
[----:B---3--:R-:W-:Y:S01]  /*74a0*/  @P6 SEL R67, RZ, 0x1, !P0 ;  /* 0x00000001ff436807 */ /* 0x008fe20004000000 */
[----:B--2---:R-:W-:Y:S06]  /*74b0*/  @!P6 BRA `(.L_x_108) ;  /* 0x000000000050e947 */ /* 0x004fec0003800000 */
        /* <DEDUP_REMOVED lines=8> */
[----:B------:R-:W-:Y:S04]  /*7540*/  SHF.L.U32 R5, R98, 0x1f, RZ ;  /* 0x0000001f62057819 */ /* 0x000fe800000006ff */
[----:B------:R-:W2:Y:S02]  /*7550*/  SYNCS.PHASECHK.TRANS64.TRYWAIT P0, [R0+URZ+0x20], R5 ;  /* 0x00002005000075a7 */ /* 0x000ea400080011ff */
[----:B--2---:R-:W-:Y:S05]  /*7560*/  @!P0 BRA `(.L_x_111) ;  /* 0x0000002400408947 */ /* 0x004fea0003800000 */
.L_x_110:
[----:B------:R-:W-:Y:S05]  /*7570*/  BSYNC B0 ;  /* 0x0000000000007941 */ /* 0x000fea0003800000 */
.L_x_109:
[----:B------:R-:W-:Y:S02]  /*7580*/  ISETP.NE.AND P0, PT, R72, RZ, PT ;  /* 0x000000ff4800720c */ /* 0x000fe40003f05270 */
[----:B------:R-:W-:Y:S11]  /*7590*/  IADD3 R65, PT, PT, R65, 0x1, RZ ;  /* 0x0000000141417810 */ /* 0x000ff60007ffe0ff */
[----:B--2---:R-:W-:Y:S01]  /*75a0*/  @P0 IMAD.IADD R0, R99, 0x1, R2 ;  /* 0x0000000163000824 */ /* 0x004fe200078e0202 */
[----:B------:R-:W-:Y:S05]  /*75b0*/  @P0 WARPSYNC.ALL ;  /* 0x0000000000000948 */ /* 0x000fea0003800000 */
[----:B------:R2:W3:Y:S04]  /*75c0*/  @P0 LDSM.16.M88.4 R56, [R4+UR48+0x400] ;  /* 0x000400300438083b */ /* 0x0004e80008000200 */
[----:B------:R2:W4:Y:S04]  /*75d0*/  @P0 LDSM.16.M88.4 R60, [R3+0x400] ;  /* 0x00040000033c083b */ /* 0x0005280000000200 */
[----:B------:R2:W1:Y:S04]  /*75e0*/  @P0 LDSM.16.M88.4 R68, [R2+0x400] ;  /* 0x000400000244083b */ /* 0x0004680000000200 */
[----:B------:R2:W1:Y:S02]  /*75f0*/  @P0 LDSM.16.M88.4 R76, [R0+0x400] ;  /* 0x00040000004c083b */ /* 0x0004640000000200 */
.L_x_108:
[----:B------:R-:W-:Y:S05]  /*7600*/  BSYNC B1 ;  /* 0x0000000000017941 */ /* 0x000fea0003800000 */
.L_x_107:
[----:B--2---:R-:W-:Y:S05]  /*7610*/  VIADD R0, R48, 0x80 ;  /* 0x0000008030007836 */ /* 0x004fea0000000000 */
        /* <DEDUP_REMOVED lines=20> */
.L_x_112:
[----:B------:R-:W-:Y:S05]  /*7760*/  WARPSYNC.ALL ;  /* 0x0000000000007948 */ /* 0x000fea0003800000 */
[----:B------:R-:W-:Y:S01]  /*7770*/  R2UR UR4, R48 ;  /* 0x00000000300472ca */ /* 0x000fe200000e0000 */
[--C-:B---3--:R-:W-:Y:S01]  /*7780*/  HADD2.F32 R3, -RZ, R56.reuse.H0_H0 ;  /* 0x20000038ff037230 */ /* 0x108fe20000004100 */
        /* <DEDUP_REMOVED lines=35> */
[--C-:B----4-:R-:W-:Y:S01]  /*79c0*/  HADD2.F32 R0, -RZ, R60.reuse.H0_H0 ;  /* 0x2000003cff007230 */ /* 0x110fe20000004100 */
        /* <DEDUP_REMOVED lines=107> */
.L_x_114:
[----:B------:R-:W-:Y:S05]  /*8080*/  BSYNC.RECONVERGENT B0 ;  /* 0x0000000000007941 */ /* 0x000fea0003800200 */
.L_x_113:
        /* <DEDUP_REMOVED lines=20> */
.L_x_118:
[----:B------:R-:W-:Y:S05]  /*81d0*/  BSYNC B0 ;  /* 0x0000000000007941 */ /* 0x000fea0003800000 */
.L_x_117:
[----:B------:R-:W-:Y:S11]  /*81e0*/  ISETP.NE.AND P0, PT, R72, RZ, PT ;  /* 0x000000ff4800720c */ /* 0x000ff60003f05270 */
[----:B------:R-:W-:Y:S02]  /*81f0*/  @!UPT UIADD3 URZ, UPT, UPT, URZ, URZ, URZ ;  /* 0x000000fffffff290 */ /* 0x000fe4000fffe0ff */
[----:B--2---:R-:W-:Y:S01]  /*8200*/  @P0 IADD3 R0, PT, PT, R99, R73, RZ ;  /* 0x0000004963000210 */ /* 0x004fe20007ffe0ff */
[----:B------:R-:W-:Y:S05]  /*8210*/  @P0 WARPSYNC.ALL ;  /* 0x0000000000000948 */ /* 0x000fea0003800000 */
[----:B------:R2:W3:Y:S04]  /*8220*/  @P0 LDSM.16.M88.4 R56, [R65+UR48+0x400] ;  /* 0x000400304138083b */ /* 0x0004e80008000200 */
[----:B------:R2:W4:Y:S04]  /*8230*/  @P0 LDSM.16.M88.4 R60, [R3+0x400] ;  /* 0x00040000033c083b */ /* 0x0005280000000200 */
[----:B------:R2:W1:Y:S04]  /*8240*/  @P0 LDSM.16.M88.4 R68, [R73+0x400] ;  /* 0x000400004944083b */ /* 0x0004680000000200 */
[----:B------:R2:W1:Y:S02]  /*8250*/  @P0 LDSM.16.M88.4 R76, [R0+0x400] ;  /* 0x00040000004c083b */ /* 0x0004640000000200 */
.L_x_116:
[----:B------:R-:W-:Y:S05]  /*8260*/  BSYNC B1 ;  /* 0x0000000000017941 */ /* 0x000fea0003800000 */
.L_x_115:
        /* <DEDUP_REMOVED lines=21> */
.L_x_120:
[----:B------:R-:W-:Y:S01]  /*83c0*/  ISETP.NE.AND P0, PT, R101, RZ, PT ;  /* 0x000000ff6500720c */ /* 0x000fe20003f05270 */
[----:B------:R-:W-:Y:S05]  /*83d0*/  WARPSYNC.ALL ;  /* 0x0000000000007948 */ /* 0x000fea0003800000 */
[----:B------:R-:W-:Y:S01]  /*83e0*/  R2UR UR4, R48 ;  /* 0x00000000300472ca */ /* 0x000fe200000e0000 */
[--C-:B---3--:R-:W-:Y:S01]  /*83f0*/  HADD2.F32 R0, -RZ, R56.reuse.H0_H0 ;  /* 0x20000038ff007230 */ /* 0x108fe20000004100 */
[----:B------:R-:W-:Y:S01]  /*8400*/  R2UR UR5, R64 ;  /* 0x00000000400572ca */ /* 0x000fe200000e0000 */
[----:B------:R-:W-:Y:S01]  /*8410*/  HADD2.F32 R2, -RZ, R56.H1_H1 ;  /* 0x30000038ff027230 */ /* 0x000fe20000004100 */
[----:B------:R-:W-:Y:S01]  /*8420*/  BSSY.RECONVERGENT B0, `(.L_x_121) ;  /* 0x0000089000007945 */ /* 0x000fe20003800200 */
[--C-:B------:R-:W-:Y:S02]  /*8430*/  HADD2.F32 R3, -RZ, R57.reuse.H0_H0 ;  /* 0x20000039ff037230 */ /* 0x100fe40000004100 */
[----:B------:R-:W-:Y:S02]  /*8440*/  HADD2.F32 R48, -RZ, R57.H1_H1 ;  /* 0x30000039ff307230 */ /* 0x000fe40000004100 */
[--C-:B------:R-:W-:Y:S02]  /*8450*/  HADD2.F32 R50, -RZ, R58.reuse.H0_H0 ;  /* 0x2000003aff327230 */ /* 0x100fe40000004100 */
[----:B------:R-:W-:Y:S02]  /*8460*/  HADD2.F32 R51, -RZ, R58.H1_H1 ;  /* 0x3000003aff337230 */ /* 0x000fe40000004100 */
[----:B-1----:R-:W1:Y:S01]  /*8470*/  LDTM.16dp256bit.x8 R4, tmem[UR4+0xc0] ;  /* 0x0000c004000479ee */ /* 0x002e6200081a0000 */
[----:B------:R-:W-:Y:S01]  /*8480*/  NOP ;  /* 0x0000000000007918 */ /* 0x000fe20000000000 */
[----:B------:R-:W-:Y:S01]  /*8490*/  UIADD3 UR5, UPT, UPT, UR5, 0xb0, URZ ;  /* 0x000000b005057890 */ /* 0x000fe2000fffe0ff */
[--C-:B------:R-:W-:Y:S02]  /*84a0*/  HADD2.F32 R52, -RZ, R59.reuse.H0_H0 ;  /* 0x2000003bff347230 */ /* 0x100fe40000004100 */
[----:B------:R-:W-:Y:S01]  /*84b0*/  HADD2.F32 R53, -RZ, R59.H1_H1 ;  /* 0x3000003bff357230 */ /* 0x000fe20000004100 */
[----:B------:R-:W-:Y:S01]  /*84c0*/  UPRMT UR5, UR37, 0x654, UR5 ;  /* 0x0000065425057896 */ /* 0x000fe20008000005 */
[--C-:B----4-:R-:W-:Y:S02]  /*84d0*/  HADD2.F32 R54, -RZ, R60.reuse.H0_H0 ;  /* 0x2000003cff367230 */ /* 0x110fe40000004100 */
[----:B------:R-:W-:Y:S02]  /*84e0*/  HADD2.F32 R55, -RZ, R60.H1_H1 ;  /* 0x3000003cff377230 */ /* 0x000fe40000004100 */
[--C-:B------:R-:W-:Y:S02]  /*84f0*/  HADD2.F32 R56, -RZ, R61.reuse.H0_H0 ;  /* 0x2000003dff387230 */ /* 0x100fe40000004100 */
[----:B------:R-:W-:Y:S02]  /*8500*/  HADD2.F32 R57, -RZ, R61.H1_H1 ;  /* 0x3000003dff397230 */ /* 0x000fe40000004100 */
[----:B-1----:R-:W-:Y:S01]  /*8510*/  SYNCS.ARRIVE.TRANS64.RED.A1T0 RZ, [UR5], RZ ;  /* 0x000000ffffff79a7 */ /* 0x002fe20008100405 */
[--C-:B------:R-:W-:Y:S02]  /*8520*/  HADD2.F32 R58, -RZ, R62.reuse.H0_H0 ;  /* 0x2000003eff3a7230 */ /* 0x100fe40000004100 */
[----:B------:R-:W-:Y:S02]  /*8530*/  HADD2.F32 R59, -RZ, R62.H1_H1 ;  /* 0x3000003eff3b7230 */ /* 0x000fe40000004100 */
[--C-:B------:R-:W-:Y:S02]  /*8540*/  HADD2.F32 R60, -RZ, R63.reuse.H0_H0 ;  /* 0x2000003fff3c7230 */ /* 0x100fe40000004100 */
[----:B------:R-:W-:Y:S02]  /*8550*/  HADD2.F32 R61, -RZ, R63.H1_H1 ;  /* 0x3000003fff3d7230 */ /* 0x000fe40000004100 */
[C---:B------:R-:W-:Y:S01]  /*8560*/  FMUL R4, R47.reuse, R4 ;  /* 0x000000042f047220 */ /* 0x040fe20000400000 */
[C---:B------:R-:W-:Y:S01]  /*8570*/  FMUL R5, R47.reuse, R5 ;  /* 0x000000052f057220 */ /* 0x040fe20000400000 */
[C---:B------:R-:W-:Y:S01]  /*8580*/  FMUL R6, R47.reuse, R6 ;  /* 0x000000062f067220 */ /* 0x040fe20000400000 */
[----:B------:R-:W-:Y:S01]  /*8590*/  FMUL R7, R47, R7 ;  /* 0x000000072f077220 */ /* 0x000fe20000400000 */
[C---:B------:R-:W-:Y:S01]  /*85a0*/  FFMA R4, R49.reuse, R0, R4 ;  /* 0x0000000031047223 */ /* 0x040fe20000000004 */
[C---:B------:R-:W-:Y:S01]  /*85b0*/  FFMA R5, R49.reuse, R2, R5 ;  /* 0x0000000231057223 */ /* 0x040fe20000000005 */
[C---:B------:R-:W-:Y:S01]  /*85c0*/  FFMA R6, R49.reuse, R3, R6 ;  /* 0x0000000331067223 */ /* 0x040fe20000000006 */
[----:B------:R-:W-:Y:S01]  /*85d0*/  FFMA R7, R49, R48, R7 ;  /* 0x0000003031077223 */ /* 0x000fe20000000007 */
[C---:B------:R-:W-:Y:S01]  /*85e0*/  FMUL R8, R47.reuse, R8 ;  /* 0x000000082f087220 */ /* 0x040fe20000400000 */
[----:B------:R-:W-:Y:S01]  /*85f0*/  FMUL R9, R47, R9 ;  /* 0x000000092f097220 */ /* 0x000fe20000400000 */
[----:B------:R-:W-:Y:S01]  /*8600*/  F2FP.F16.F32.PACK_AB R4, R5, R4 ;  /* 0x000000040504723e */ /* 0x000fe200000000ff */
[----:B------:R-:W-:Y:S01]  /*8610*/  FMUL R0, R47, R10 ;  /* 0x0000000a2f007220 */ /* 0x000fe20000400000 */
[----:B------:R-:W-:Y:S01]  /*8620*/  F2FP.F16.F32.PACK_AB R5, R7, R6 ;  /* 0x000000060705723e */ /* 0x000fe200000000ff */
[C---:B------:R-:W-:Y:S01]  /*8630*/  FFMA R8, R49.reuse, R50, R8 ;  /* 0x0000003231087223 */ /* 0x040fe20000000008 */
[C---:B------:R-:W-:Y:S01]  /*8640*/  FFMA R9, R49.reuse, R51, R9 ;  /* 0x0000003331097223 */ /* 0x040fe20000000009 */
[----:B------:R-:W-:Y:S01]  /*8650*/  FFMA R0, R49, R52, R0 ;  /* 0x0000003431007223 */ /* 0x000fe20000000000 */
[C---:B------:R-:W-:Y:S01]  /*8660*/  FMUL R2, R47.reuse, R11 ;  /* 0x0000000b2f027220 */ /* 0x040fe20000400000 */
[C---:B------:R-:W-:Y:S01]  /*8670*/  FMUL R3, R47.reuse, R12 ;  /* 0x0000000c2f037220 */ /* 0x040fe20000400000 */
[----:B------:R-:W-:Y:S01]  /*8680*/  FMUL R10, R47, R13 ;  /* 0x0000000d2f0a7220 */ /* 0x000fe20000400000 */
[----:B------:R-:W-:Y:S01]  /*8690*/  F2FP.F16.F32.PACK_AB R6, R9, R8 ;  /* 0x000000080906723e */ /* 0x000fe200000000ff */
[C---:B------:R-:W-:Y:S01]  /*86a0*/  FFMA R2, R49.reuse, R53, R2 ;  /* 0x0000003531027223 */ /* 0x040fe20000000002 */
[C---:B------:R-:W-:Y:S01]  /*86b0*/  FFMA R3, R49.reuse, R54, R3 ;  /* 0x0000003631037223 */ /* 0x040fe20000000003 */
[----:B------:R-:W-:Y:S01]  /*86c0*/  FFMA R10, R49, R55, R10 ;  /* 0x00000037310a7223 */ /* 0x000fe2000000000a */
[C---:B------:R-:W-:Y:S01]  /*86d0*/  FMUL R11, R47.reuse, R14 ;  /* 0x0000000e2f0b7220 */ /* 0x040fe20000400000 */
[C---:B------:R-:W-:Y:S01]  /*86e0*/  FMUL R15, R47.reuse, R15 ;  /* 0x0000000f2f0f7220 */ /* 0x040fe20000400000 */
[----:B------:R-:W-:Y:S01]  /*86f0*/  F2FP.F16.F32.PACK_AB R7, R2, R0 ;  /* 0x000000000207723e */ /* 0x000fe200000000ff */
[----:B------:R-:W-:Y:S01]  /*8700*/  FMUL R12, R47, R16 ;  /* 0x000000102f0c7220 */ /* 0x000fe20000400000 */
[----:B------:R-:W-:Y:S01]  /*8710*/  F2FP.F16.F32.PACK_AB R8, R10, R3 ;  /* 0x000000030a08723e */ /* 0x000fe200000000ff */
[C---:B------:R-:W-:Y:S01]  /*8720*/  FFMA R11, R49.reuse, R56, R11 ;  /* 0x00000038310b7223 */ /* 0x040fe2000000000b */
[C---:B------:R-:W-:Y:S01]  /*8730*/  FFMA R15, R49.reuse, R57, R15 ;  /* 0x00000039310f7223 */ /* 0x040fe2000000000f */
[----:B------:R1:W-:Y:S01]  /*8740*/  STSM.16.M88.4 [R107+0x6400], R4 ;  /* 0x006400046b007844 */ /* 0x0003e20000000200 */
[----:B------:R-:W-:Y:S01]  /*8750*/  FFMA R12, R49, R58, R12 ;  /* 0x0000003a310c7223 */ /* 0x000fe2000000000c */
[C---:B------:R-:W-:Y:S01]  /*8760*/  FMUL R13, R47.reuse, R17 ;  /* 0x000000112f0d7220 */ /* 0x040fe20000400000 */
[----:B------:R-:W-:Y:S01]  /*8770*/  FMUL R14, R47, R18 ;  /* 0x000000122f0e7220 */ /* 0x000fe20000400000 */
[----:B------:R-:W-:Y:S01]  /*8780*/  F2FP.F16.F32.PACK_AB R9, R15, R11 ;  /* 0x0000000b0f09723e */ /* 0x000fe200000000ff */
[--C-:B------:R-:W-:Y:S02]  /*8790*/  HADD2.F32 R62, -RZ, R68.reuse.H0_H0 ;  /* 0x20000044ff3e7230 */ /* 0x100fe40000004100 */
[C---:B------:R-:W-:Y:S01]  /*87a0*/  FFMA R13, R49.reuse, R59, R13 ;  /* 0x0000003b310d7223 */ /* 0x040fe2000000000d */
[----:B------:R-:W-:Y:S01]  /*87b0*/  FFMA R14, R49, R60, R14 ;  /* 0x0000003c310e7223 */ /* 0x000fe2000000000e */
[C---:B------:R-:W-:Y:S01]  /*87c0*/  FMUL R19, R47.reuse, R19 ;  /* 0x000000132f137220 */ /* 0x040fe20000400000 */
[----:B------:R-:W-:Y:S02]  /*87d0*/  HADD2.F32 R63, -RZ, R68.H1_H1 ;  /* 0x30000044ff3f7230 */ /* 0x000fe40000004100 */
[----:B------:R-:W-:Y:S01]  /*87e0*/  FMUL R16, R47, R20 ;  /* 0x000000142f107220 */ /* 0x000fe20000400000 */
[----:B------:R-:W-:Y:S01]  /*87f0*/  F2FP.F16.F32.PACK_AB R10, R13, R12 ;  /* 0x0000000c0d0a723e */ /* 0x000fe200000000ff */
[C---:B------:R-:W-:Y:S01]  /*8800*/  FFMA R19, R49.reuse, R61, R19 ;  /* 0x0000003d31137223 */ /* 0x040fe20000000013 */
[--C-:B------:R-:W-:Y:S02]  /*8810*/  HADD2.F32 R64, -RZ, R69.reuse.H0_H0 ;  /* 0x20000045ff407230 */ /* 0x100fe40000004100 */
[----:B------:R-:W-:Y:S01]  /*8820*/  FFMA R16, R49, R62, R16 ;  /* 0x0000003e31107223 */ /* 0x000fe20000000010 */
[----:B------:R-:W-:Y:S01]  /*8830*/  FMUL R17, R47, R21 ;  /* 0x000000152f117220 */ /* 0x000fe20000400000 */
[----:B------:R-:W-:Y:S01]  /*8840*/  HADD2.F32 R65, -RZ, R69.H1_H1 ;  /* 0x30000045ff417230 */ /* 0x000fe20000004100 */
[----:B------:R-:W-:Y:S01]  /*8850*/  F2FP.F16.F32.PACK_AB R11, R19, R14 ;  /* 0x0000000e130b723e */ /* 0x000fe200000000ff */
[----:B------:R-:W-:Y:S01]  /*8860*/  FMUL R18, R47, R22 ;  /* 0x000000162f127220 */ /* 0x000fe20000400000 */
[----:B------:R-:W-:Y:S01]  /*8870*/  FFMA R17, R49, R63, R17 ;  /* 0x0000003f31117223 */ /* 0x000fe20000000011 */
[--C-:B------:R-:W-:Y:S02]  /*8880*/  HADD2.F32 R66, -RZ, R70.reuse.H0_H0 ;  /* 0x20000046ff427230 */ /* 0x100fe40000004100 */
[----:B------:R-:W-:Y:S01]  /*8890*/  FMUL R23, R47, R23 ;  /* 0x000000172f177220 */ /* 0x000fe20000400000 */
[----:B------:R1:W-:Y:S01]  /*88a0*/  STSM.16.M88.4 [R106+0x6400], R8 ;  /* 0x006400086a007844 */ /* 0x0003e20000000200 */
[----:B------:R-:W-:Y:S01]  /*88b0*/  FFMA R18, R49, R64, R18 ;  /* 0x0000004031127223 */ /* 0x000fe20000000012 */
[----:B------:R-:W-:Y:S01]  /*88c0*/  F2FP.F16.F32.PACK_AB R16, R17, R16 ;  /* 0x000000101110723e */ /* 0x000fe200000000ff */
[----:B------:R-:W-:Y:S01]  /*88d0*/  FFMA R23, R49, R65, R23 ;  /* 0x0000004131177223 */ /* 0x000fe20000000017 */
[----:B------:R-:W-:Y:S02]  /*88e0*/  HADD2.F32 R67, -RZ, R70.H1_H1 ;  /* 0x30000046ff437230 */ /* 0x000fe40000004100 */
[C---:B------:R-:W-:Y:S01]  /*88f0*/  FMUL R20, R47.reuse, R24 ;  /* 0x000000182f147220 */ /* 0x040fe20000400000 */
[--C-:B------:R-:W-:Y:S02]  /*8900*/  HADD2.F32 R68, -RZ, R71.reuse.H0_H0 ;  /* 0x20000047ff447230 */ /* 0x100fe40000004100 */
[----:B------:R-:W-:Y:S01]  /*8910*/  FMUL R21, R47, R25 ;  /* 0x000000192f157220 */ /* 0x000fe20000400000 */
[----:B------:R-:W-:Y:S01]  /*8920*/  F2FP.F16.F32.PACK_AB R17, R23, R18 ;  /* 0x000000121711723e */ /* 0x000fe200000000ff */
[C---:B------:R-:W-:Y:S01]  /*8930*/  FFMA R20, R49.reuse, R66, R20 ;  /* 0x0000004231147223 */ /* 0x040fe20000000014 */
[----:B------:R-:W-:Y:S02]  /*8940*/  HADD2.F32 R69, -RZ, R71.H1_H1 ;  /* 0x30000047ff457230 */ /* 0x000fe40000004100 */
[----:B------:R-:W-:Y:S01]  /*8950*/  FFMA R21, R49, R67, R21 ;  /* 0x0000004331157223 */ /* 0x000fe20000000015 */
[C---:B------:R-:W-:Y:S01]  /*8960*/  FMUL R22, R47.reuse, R26 ;  /* 0x0000001a2f167220 */ /* 0x040fe20000400000 */
[--C-:B------:R-:W-:Y:S02]  /*8970*/  HADD2.F32 R70, -RZ, R76.reuse.H0_H0 ;  /* 0x2000004cff467230 */ /* 0x100fe40000004100 */
[C---:B------:R-:W-:Y:S01]  /*8980*/  FMUL R27, R47.reuse, R27 ;  /* 0x0000001b2f1b7220 */ /* 0x040fe20000400000 */
[----:B------:R-:W-:Y:S02]  /*8990*/  HADD2.F32 R71, -RZ, R76.H1_H1 ;  /* 0x3000004cff477230 */ /* 0x000fe40000004100 */
[C---:B------:R-:W-:Y:S01]  /*89a0*/  FMUL R24, R47.reuse, R28 ;  /* 0x0000001c2f187220 */ /* 0x040fe20000400000 */
[--C-:B------:R-:W-:Y:S02]  /*89b0*/  HADD2.F32 R72, -RZ, R77.reuse.H0_H0 ;  /* 0x2000004dff487230 */ /* 0x100fe40000004100 */
[----:B------:R-:W-:Y:S01]  /*89c0*/  FMUL R25, R47, R29 ;  /* 0x0000001d2f197220 */ /* 0x000fe20000400000 */
[----:B------:R-:W-:Y:S01]  /*89d0*/  FFMA R22, R49, R68, R22 ;  /* 0x0000004431167223 */ /* 0x000fe20000000016 */
[----:B------:R-:W-:Y:S02]  /*89e0*/  HADD2.F32 R73, -RZ, R77.H1_H1 ;  /* 0x3000004dff497230 */ /* 0x000fe40000004100 */
[----:B------:R-:W-:Y:S01]  /*89f0*/  FMUL R26, R47, R30 ;  /* 0x0000001e2f1a7220 */ /* 0x000fe20000400000 */
[----:B------:R-:W-:Y:S01]  /*8a00*/  FFMA R27, R49, R69, R27 ;  /* 0x00000045311b7223 */ /* 0x000fe2000000001b */
        /* <DEDUP_REMOVED lines=12> */
[----:B------:R-:W-:Y:S01]  /*8ad0*/  FMUL R35, R47, R35 ;  /* 0x000000232f237220 */ /* 0x000fe20000400000 */
[C---:B------:R-:W-:Y:S01]  /*8ae0*/  FFMA R28, R49.reuse, R74, R28 ;  /* 0x0000004a311c7223 */ /* 0x040fe2000000001c */
[C---:B------:R-:W-:Y:S01]  /*8af0*/  FFMA R29, R49.reuse, R75, R29 ;  /* 0x0000004b311d7223 */ /* 0x040fe2000000001d */
[C---:B------:R-:W-:Y:S01]  /*8b00*/  FFMA R30, R49.reuse, R76, R30 ;  /* 0x0000004c311e7223 */ /* 0x040fe2000000001e */
[----:B------:R-:W-:Y:S01]  /*8b10*/  FFMA R35, R49, R77, R35 ;  /* 0x0000004d31237223 */ /* 0x000fe20000000023 */
[----:B------:R-:W-:Y:S02]  /*8b20*/  F2FP.F16.F32.PACK_AB R18, R21, R20 ;  /* 0x000000141512723e */ /* 0x000fe400000000ff */
[----:B------:R-:W-:Y:S02]  /*8b30*/  F2FP.F16.F32.PACK_AB R19, R27, R22 ;  /* 0x000000161b13723e */ /* 0x000fe400000000ff */
[----:B------:R-:W-:Y:S02]  /*8b40*/  F2FP.F16.F32.PACK_AB R24, R25, R24 ;  /* 0x000000181918723e */ /* 0x000fe400000000ff */
[----:B------:R-:W-:Y:S01]  /*8b50*/  F2FP.F16.F32.PACK_AB R25, R31, R26 ;  /* 0x0000001a1f19723e */ /* 0x000fe200000000ff */
[----:B------:R1:W-:Y:S01]  /*8b60*/  STSM.16.M88.4 [R108+0x6000], R16 ;  /* 0x006000106c007844 */ /* 0x0003e20000000200 */
[----:B------:R-:W-:Y:S02]  /*8b70*/  F2FP.F16.F32.PACK_AB R26, R29, R28 ;  /* 0x0000001c1d1a723e */ /* 0x000fe400000000ff */
[----:B------:R-:W-:Y:S05]  /*8b80*/  F2FP.F16.F32.PACK_AB R27, R35, R30 ;  /* 0x0000001e231b723e */ /* 0x000fea00000000ff */
        /* <DEDUP_REMOVED lines=18> */
.L_x_122:
[----:B------:R-:W-:Y:S05]  /*8cb0*/  BSYNC.RECONVERGENT B0 ;  /* 0x0000000000007941 */ /* 0x000fea0003800200 */
.L_x_121:
[----:B------:R-:W-:Y:S01]  /*8cc0*/  BAR.SYNC.DEFER_BLOCKING 0x1, 0x80 ;  /* 0x0042000000007b1d */ /* 0x000fe20000010000 */
[----:B------:R-:W-:Y:S01]  /*8cd0*/  UISETP.NE.AND UP0, UPT, UR49, -0x4, UPT ;  /* 0xfffffffc3100788c */ /* 0x000fe2000bf05270 */
[----:B------:R-:W-:Y:S08]  /*8ce0*/  IADD3 R45, PT, PT, R45, 0x1, RZ ;  /* 0x000000012d2d7810 */ /* 0x000ff00007ffe0ff */
[----:B------:R-:W-:Y:S05]  /*8cf0*/  BRA.U !UP0, `(.L_x_123) ;  /* 0x0000000108287547 */ /* 0x000fea000b800000 */
[----:B------:R-:W-:Y:S01]  /*8d00*/  ISETP.NE.AND P0, PT, R105, RZ, PT ;  /* 0x000000ff6900720c */ /* 0x000fe20003f05270 */
[----:B------:R-:W-:Y:S01]  /*8d10*/  IMAD.U32 R2, RZ, RZ, UR51 ;  /* 0x00000033ff027e24 */ /* 0x000fe2000f8e00ff */
[----:B------:R-:W-:Y:S01]  /*8d20*/  UIADD3 UR51, UPT, UPT, UR51, 0x1, URZ ;  /* 0x0000000133337890 */ /* 0x000fe2000fffe0ff */
[----:B------:R-:W-:Y:S03]  /*8d30*/  IMAD.U32 R0, RZ, RZ, UR37 ;  /* 0x00000025ff007e24 */ /* 0x000fe6000f8e00ff */
[----:B------:R-:W-:Y:S04]  /*8d40*/  UISETP.NE.AND UP0, UPT, UR51, 0x4, UPT ;  /* 0x000000043300788c */ /* 0x000fe8000bf05270 */
[----:B------:R-:W-:Y:S03]  /*8d50*/  USEL UR51, UR51, URZ, UP0 ;  /* 0x000000ff33337287 */ /* 0x000fe60008000000 */
[----:B------:R-:W-:Y:S05]  /*8d60*/  @P0 LEA R2, R2, UR48, 0x3 ;  /* 0x0000003002020c11 */ /* 0x000fea000f8e18ff */
[----:B------:R-:W-:Y:S05]  /*8d70*/  @P0 VIADD R2, R2, 0x40 ;  /* 0x0000004002020836 */ /* 0x000fea0000000000 */
[----:B------:R-:W-:Y:S04]  /*8d80*/  @P0 PRMT R0, R0, 0x654, R2 ;  /* 0x0000065400000816 */ /* 0x000fe80000000002 */
[----:B------:R2:W-:Y:S03]  /*8d90*/  @P0 SYNCS.ARRIVE.TRANS64.RED.A1T0 RZ, [R0+URZ], RZ ;  /* 0x000000ff00ff09a7 */ /* 0x0005e600081004ff */
.L_x_123:
[----:B------:R-:W-:Y:S01]  /*8da0*/  ISETP.NE.AND P2, PT, R102, RZ, PT ;  /* 0x000000ff6600720c */ /* 0x000fe20003f45270 */
[----:B------:R-:W-:Y:S01]  /*8db0*/  UIADD3 UR49, UPT, UPT, UR49, 0x4, URZ ;  /* 0x0000000431317890 */ /* 0x000fe2000fffe0ff */
[----:B------:R-:W-:Y:S01]  /*8dc0*/  ISETP.NE.AND P0, PT, R104, 0x2, PT ;  /* 0x000000026800780c */ /* 0x000fe20003f05270 */
[----:B------:R-:W-:Y:S01]  /*8dd0*/  IMAD.IADD R14, R43, 0x1, R86 ;  /* 0x000000012b0e7824 */ /* 0x000fe200078e0256 */
[----:B------:R-:W-:Y:S01]  /*8de0*/  ISETP.NE.AND P1, PT, R45, 0x4, PT ;  /* 0x000000042d00780c */ /* 0x000fe20003f25270 */
[----:B------:R-:W-:Y:S01]  /*8df0*/  IMAD.IADD R15, R44, 0x1, R87 ;  /* 0x000000012c0f7824 */ /* 0x000fe200078e0257 */
[----:B------:R-:W-:Y:S02]  /*8e00*/  SEL R2, RZ, 0x1, P0 ;  /* 0x00000001ff027807 */ /* 0x000fe40000000000 */
[----:B--2---:R-:W-:Y:S02]  /*8e10*/  SEL R0, RZ, 0x1, P1 ;  /* 0x00000001ff007807 */ /* 0x004fe40000800000 */
[----:B------:R-:W-:Y:S02]  /*8e20*/  LOP3.LUT R96, R96, R2, RZ, 0x3c, !PT ;  /* 0x0000000260607212 */ /* 0x000fe400078e3cff */
[----:B------:R-:W-:Y:S02]  /*8e30*/  LOP3.LUT R97, R97, R0, RZ, 0x3c, !PT ;  /* 0x0000000061617212 */ /* 0x000fe400078e3cff */
[----:B------:R-:W-:Y:S02]  /*8e40*/  @P2 R2UR UR36, R95 ;  /* 0x000000005f2422ca */ /* 0x000fe400000e0000 */
[----:B------:R-:W-:Y:S02]  /*8e50*/  SEL R104, R104, RZ, P0 ;  /* 0x000000ff68687207 */ /* 0x000fe40000000000 */
[----:B------:R-:W-:Y:S01]  /*8e60*/  SEL R45, R45, RZ, P1 ;  /* 0x000000ff2d2d7207 */ /* 0x000fe20000800000 */
[----:B------:R-:W-:Y:S10]  /*8e70*/  @P2 BRA `(.L_x_124) ;  /* 0xffffffc000082947 */ /* 0x000ff4000383ffff */
[----:B------:R-:W-:-:S09]  /*8e80*/  UISETP.NE.AND UP0, UPT, UR50, URZ, UPT ;  /* 0x000000ff3200728c */ /* 0x000fd2000bf05270 */
[----:B------:R-:W-:Y:S05]  /*8e90*/  BRA.U !UP0, `(.L_x_125) ;  /* 0x0000000108487547 */ /* 0x000fea000b800000 */
[----:B------:R-:W2:Y:S02]  /*8ea0*/  LDCU.64 UR4, c[0x0][0x890] ;  /* 0x00011200ff0477ac */ /* 0x000ea40008000a00 */
[----:B--2---:R-:W-:-:S04]  /*8eb0*/  UISETP.NE.U32.AND UP0, UPT, UR4, URZ, UPT ;  /* 0x000000ff0400728c */ /* 0x004fc8000bf05070 */
[----:B------:R-:W-:-:S09]  /*8ec0*/  UISETP.NE.AND.EX UP0, UPT, UR5, URZ, UPT, UP0 ;  /* 0x000000ff0500728c */ /* 0x000fd2000bf05300 */
[----:B------:R-:W-:Y:S05]  /*8ed0*/  BRA.U UP0, `(.L_x_126) ;  /* 0x00000001000c7547 */ /* 0x000fea000b800000 */
[----:B------:R-:W-:-:S13]  /*8ee0*/  FSETP.NEU.AND P0, PT, R49, RZ, PT ;  /* 0x000000ff3100720b */ /* 0x000fda0003f0d000 */
[----:B------:R-:W-:Y:S05]  /*8ef0*/  @!P0 EXIT ;  /* 0x000000000000894d */ /* 0x000fea0003800000 */
[----:B------:R-:W-:Y:S05]  /*8f00*/  BRA `(.L_x_125) ;  /* 0x00000000002c7947 */ /* 0x000fea0003800000 */
.L_x_126:
[----:B------:R-:W-:Y:S01]  /*8f10*/  ISETP.NE.AND P0, PT, R103, RZ, PT ;  /* 0x000000ff6700720c */ /* 0x000fe20003f05270 */
[----:B------:R-:W-:-:S12]  /*8f20*/  BSSY.RECONVERGENT B0, `(.L_x_125) ;  /* 0x0000009000007945 */ /* 0x000fd80003800200 */
[----:B------:R-:W-:Y:S05]  /*8f30*/  @P0 BRA `(.L_x_127) ;  /* 0x0000000000140947 */ /* 0x000fea0003800000 */
[----:B------:R-:W2:Y:S02]  /*8f40*/  LDCU.64 UR4, c[0x0][0x888] ;  /* 0x00011100ff0477ac */ /* 0x000ea40008000a00 */
[----:B--2---:R-:W-:-:S04]  /*8f50*/  ISETP.NE.U32.AND P0, PT, RZ, UR4, PT ;  /* 0x00000004ff007c0c */ /* 0x004fc8000bf05070 */
[----:B------:R-:W-:-:S13]  /*8f60*/  ISETP.NE.AND.EX P0, PT, RZ, UR5, PT, P0 ;  /* 0x00000005ff007c0c */ /* 0x000fda000bf05300 */
[----:B------:R-:W-:Y:S05]  /*8f70*/  @!P0 EXIT ;  /* 0x000000000000894d */ /* 0x000fea0003800000 */
[----:B------:R-:W-:Y:S05]  /*8f80*/  BRA `(.L_x_128) ;  /* 0x0000000000087947 */ /* 0x000fea0003800000 */
.L_x_127:
[----:B------:R-:W-:-:S13]  /*8f90*/  FSETP.NEU.AND P0, PT, R49, RZ, PT ;  /* 0x000000ff3100720b */ /* 0x000fda0003f0d000 */
[----:B------:R-:W-:Y:S05]  /*8fa0*/  @!P0 EXIT ;  /* 0x000000000000894d */ /* 0x000fea0003800000 */
.L_x_128:
[----:B------:R-:W-:Y:S05]  /*8fb0*/  BSYNC.RECONVERGENT B0 ;  /* 0x0000000000007941 */ /* 0x000fea0003800200 */
.L_x_125:
[----:B------:R-:W-:Y:S01]  /*8fc0*/  ULEA UR4, UR51, UR48, 0x3 ;  /* 0x0000003033047291 */ /* 0x000fe2000f8e18ff */
[----:B------:R-:W-:-:S04]  /*8fd0*/  DEPBAR.LE SB0, 0x0 ;  /* 0x000080000000791a */ /* 0x000fc80000000000 */
[----:B------:R-:W-:-:S04]  /*8fe0*/  UIADD3 UR4, UPT, UPT, UR4, 0x40, URZ ;  /* 0x0000004004047890 */ /* 0x000fc8000fffe0ff */
[----:B------:R-:W-:-:S09]  /*8ff0*/  UPRMT UR4, UR37, 0x654, UR4 ;  /* 0x0000065425047896 */ /* 0x000fd20008000004 */
[----:B------:R-:W-:Y:S01]  /*9000*/  SYNCS.ARRIVE.TRANS64.RED.A1T0 RZ, [UR4], RZ ;  /* 0x000000ffffff79a7 */ /* 0x000fe20008100404 */
[----:B------:R-:W-:Y:S05]  /*9010*/  EXIT ;  /* 0x000000000000794d */ /* 0x000fea0003800000 */
.L_x_19:
[----:B--2---:R2:W1:Y:S02]  /*9020*/  SYNCS.PHASECHK.TRANS64.TRYWAIT P0, [R2+URZ+0xe0], R3 ;  /* 0x0000e003020075a7 */ /* 0x00446400080011ff */
[----:B-1----:R-:W-:Y:S05]  /*9030*/  @!P0 NANOSLEEP.SYNCS 0x989680 ;  /* 0x009896800000895d */ /* 0x002fea0003900000 */
[----:B------:R-:W1:Y:S02]  /*9040*/  @!P0 SYNCS.PHASECHK.TRANS64 P0, [R2+URZ+0xe0], R3 ;  /* 0x0000e003020085a7 */ /* 0x000e6400080010ff */
[----:B-1----:R-:W-:Y:S05]  /*9050*/  @!P0 BRA `(.L_x_19) ;  /* 0xfffffffc00f08947 */ /* 0x002fea000383ffff */
[----:B------:R-:W-:Y:S05]  /*9060*/  BRA `(.L_x_129) ;  /* 0xffffff84004c7947 */ /* 0x000fea000383ffff */
.L_x_22:
[----:B-1----:R-:W-:-:S07]  /*9070*/  MOV R2, UR33 ;  /* 0x0000002100027c02 */ /* 0x002fce0008000f00 */
.L_x_130:
[----:B-1----:R1:W2:Y:S02]  /*9080*/  SYNCS.PHASECHK.TRANS64.TRYWAIT P0, [R2+URZ+0x10], R4 ;  /* 0x00001004020075a7 */ /* 0x0022a400080011ff */
[----:B--2---:R-:W-:Y:S05]  /*9090*/  @!P0 NANOSLEEP.SYNCS 0x989680 ;  /* 0x009896800000895d */ /* 0x004fea0003900000 */
[----:B------:R-:W2:Y:S02]  /*90a0*/  @!P0 SYNCS.PHASECHK.TRANS64 P0, [R2+URZ+0x10], R4 ;  /* 0x00001004020085a7 */ /* 0x000ea400080010ff */
[----:B--2---:R-:W-:Y:S05]  /*90b0*/  @!P0 BRA `(.L_x_130) ;  /* 0xfffffffc00f08947 */ /* 0x004fea000383ffff */
[----:B------:R-:W-:Y:S05]  /*90c0*/  BRA `(.L_x_21) ;  /* 0xffffff84009c7947 */ /* 0x000fea000383ffff */
.L_x_28:
[----:B-1----:R-:W-:-:S07]  /*90d0*/  MOV R2, UR33 ;  /* 0x0000002100027c02 */ /* 0x002fce0008000f00 */
.L_x_131:
[----:B-1----:R1:W2:Y:S02]  /*90e0*/  SYNCS.PHASECHK.TRANS64.TRYWAIT P0, [R2+URZ+0x10], R4 ;  /* 0x00001004020075a7 */ /* 0x0022a400080011ff */
[----:B--2---:R-:W-:Y:S05]  /*90f0*/  @!P0 NANOSLEEP.SYNCS 0x989680 ;  /* 0x009896800000895d */ /* 0x004fea0003900000 */
[----:B------:R-:W2:Y:S02]  /*9100*/  @!P0 SYNCS.PHASECHK.TRANS64 P0, [R2+URZ+0x10], R4 ;  /* 0x00001004020085a7 */ /* 0x000ea400080010ff */
[----:B--2---:R-:W-:Y:S05]  /*9110*/  @!P0 BRA `(.L_x_131) ;  /* 0xfffffffc00f08947 */ /* 0x004fea000383ffff */
[----:B------:R-:W-:Y:S05]  /*9120*/  BRA `(.L_x_27) ;  /* 0xffffff8800747947 */ /* 0x000fea000383ffff */
.L_x_32:
[----:B-1----:R1:W2:Y:S02]  /*9130*/  SYNCS.PHASECHK.TRANS64.TRYWAIT P0, [R2+URZ+0x70], R3 ;  /* 0x00007003020075a7 */ /* 0x0022a400080011ff */
[----:B--2---:R-:W-:Y:S05]  /*9140*/  @!P0 NANOSLEEP.SYNCS 0x989680 ;  /* 0x009896800000895d */ /* 0x004fea0003900000 */
[----:B------:R-:W2:Y:S02]  /*9150*/  @!P0 SYNCS.PHASECHK.TRANS64 P0, [R2+URZ+0x70], R3 ;  /* 0x00007003020085a7 */ /* 0x000ea400080010ff */
[----:B--2---:R-:W-:Y:S05]  /*9160*/  @!P0 BRA `(.L_x_32) ;  /* 0xfffffffc00f08947 */ /* 0x004fea000383ffff */
[----:B------:R-:W-:Y:S05]  /*9170*/  BRA `(.L_x_132) ;  /* 0xffffff8c002c7947 */ /* 0x000fea000383ffff */
.L_x_36:
[----:B----4-:R-:W-:-:S07]  /*9180*/  MOV R0, UR4 ;  /* 0x0000000400007c02 */ /* 0x010fce0008000f00 */
.L_x_133:
[----:B-1----:R1:W2:Y:S02]  /*9190*/  SYNCS.PHASECHK.TRANS64.TRYWAIT P0, [R0+URZ], R2 ;  /* 0x00000002000075a7 */ /* 0x0022a400080011ff */
[----:B--2---:R-:W-:Y:S05]  /*91a0*/  @!P0 NANOSLEEP.SYNCS 0x989680 ;  /* 0x009896800000895d */ /* 0x004fea0003900000 */
[----:B------:R-:W2:Y:S02]  /*91b0*/  @!P0 SYNCS.PHASECHK.TRANS64 P0, [R0+URZ], R2 ;  /* 0x00000002000085a7 */ /* 0x000ea400080010ff */
[----:B--2---:R-:W-:Y:S05]  /*91c0*/  @!P0 BRA `(.L_x_133) ;  /* 0xfffffffc00f08947 */ /* 0x004fea000383ffff */
[----:B------:R-:W-:Y:S05]  /*91d0*/  BRA `(.L_x_134) ;  /* 0xffffff90009c7947 */ /* 0x000fea000383ffff */
.L_x_39:
[----:B-1----:R1:W2:Y:S02]  /*91e0*/  SYNCS.PHASECHK.TRANS64.TRYWAIT P0, [R0+URZ+0xd0], R4 ;  /* 0x0000d004000075a7 */ /* 0x0022a400080011ff */
[----:B--2---:R-:W-:Y:S05]  /*91f0*/  @!P0 NANOSLEEP.SYNCS 0x989680 ;  /* 0x009896800000895d */ /* 0x004fea0003900000 */
[----:B------:R-:W2:Y:S02]  /*9200*/  @!P0 SYNCS.PHASECHK.TRANS64 P0, [R0+URZ+0xd0], R4 ;  /* 0x0000d004000085a7 */ /* 0x000ea400080010ff */
[----:B--2---:R-:W-:Y:S05]  /*9210*/  @!P0 BRA `(.L_x_39) ;  /* 0xfffffffc00f08947 */ /* 0x004fea000383ffff */
[----:B------:R-:W-:Y:S05]  /*9220*/  BRA `(.L_x_135) ;  /* 0xffffff9000f87947 */ /* 0x000fea000383ffff */
.L_x_40:
[----:B------:R-:W-:-:S07]  /*9230*/  MOV R0, UR5 ;  /* 0x0000000500007c02 */ /* 0x000fce0008000f00 */
.L_x_136:
[----:B-1----:R1:W2:Y:S02]  /*9240*/  SYNCS.PHASECHK.TRANS64.TRYWAIT P0, [R0+URZ+0x80], R5 ;  /* 0x00008005000075a7 */ /* 0x0022a400080011ff */
[----:B--2---:R-:W-:Y:S05]  /*9250*/  @!P0 NANOSLEEP.SYNCS 0x989680 ;  /* 0x009896800000895d */ /* 0x004fea0003900000 */
[----:B------:R-:W2:Y:S02]  /*9260*/  @!P0 SYNCS.PHASECHK.TRANS64 P0, [R0+URZ+0x80], R5 ;  /* 0x00008005000085a7 */ /* 0x000ea400080010ff */
[----:B--2---:R-:W-:Y:S05]  /*9270*/  @!P0 BRA `(.L_x_136) ;  /* 0xfffffffc00f08947 */ /* 0x004fea000383ffff */
[----:B------:R-:W-:Y:S05]  /*9280*/  BRA `(.L_x_137) ;  /* 0xffffff9400087947 */ /* 0x000fea000383ffff */
.L_x_41:
[----:B-1----:R1:W2:Y:S02]  /*9290*/  SYNCS.PHASECHK.TRANS64.TRYWAIT P1, [R0+URZ+0x70], R4 ;  /* 0x00007004000075a7 */ /* 0x0022a400080211ff */
[----:B--2---:R-:W-:Y:S05]  /*92a0*/  @!P1 NANOSLEEP.SYNCS 0x989680 ;  /* 0x009896800000995d */ /* 0x004fea0003900000 */
[----:B------:R-:W2:Y:S02]  /*92b0*/  @!P1 SYNCS.PHASECHK.TRANS64 P1, [R0+URZ+0x70], R4 ;  /* 0x00007004000095a7 */ /* 0x000ea400080210ff */
[----:B--2---:R-:W-:Y:S05]  /*92c0*/  @!P1 BRA `(.L_x_41) ;  /* 0xfffffffc00f09947 */ /* 0x004fea000383ffff */
[----:B------:R-:W-:Y:S05]  /*92d0*/  BRA `(.L_x_138) ;  /* 0xffffff9400387947 */ /* 0x000fea000383ffff */
.L_x_44:
[----:B------:R-:W-:-:S07]  /*92e0*/  MOV R0, UR5 ;  /* 0x0000000500007c02 */ /* 0x000fce0008000f00 */
.L_x_139:
[----:B-1----:R1:W2:Y:S02]  /*92f0*/  SYNCS.PHASECHK.TRANS64.TRYWAIT P0, [R0+URZ+0x80], R2 ;  /* 0x00008002000075a7 */ /* 0x0022a400080011ff */
[----:B--2---:R-:W-:Y:S05]  /*9300*/  @!P0 NANOSLEEP.SYNCS 0x989680 ;  /* 0x009896800000895d */ /* 0x004fea0003900000 */
[----:B------:R-:W2:Y:S02]  /*9310*/  @!P0 SYNCS.PHASECHK.TRANS64 P0, [R0+URZ+0x80], R2 ;  /* 0x00008002000085a7 */ /* 0x000ea400080010ff */
[----:B--2---:R-:W-:Y:S05]  /*9320*/  @!P0 BRA `(.L_x_139) ;  /* 0xfffffffc00f08947 */ /* 0x004fea000383ffff */
[----:B------:R-:W-:Y:S05]  /*9330*/  BRA `(.L_x_43) ;  /* 0xffffff94008c7947 */ /* 0x000fea000383ffff */
.L_x_51:
[----:B-1----:R1:W2:Y:S02]  /*9340*/  SYNCS.PHASECHK.TRANS64.TRYWAIT P1, [R0+URZ+0x70], R2 ;  /* 0x00007002000075a7 */ /* 0x0022a400080211ff */
[----:B--2---:R-:W-:Y:S05]  /*9350*/  @!P1 NANOSLEEP.SYNCS 0x989680 ;  /* 0x009896800000995d */ /* 0x004fea0003900000 */
[----:B------:R-:W2:Y:S02]  /*9360*/  @!P1 SYNCS.PHASECHK.TRANS64 P1, [R0+URZ+0x70], R2 ;  /* 0x00007002000095a7 */ /* 0x000ea400080210ff */
[----:B--2---:R-:W-:Y:S05]  /*9370*/  @!P1 BRA `(.L_x_51) ;  /* 0xfffffffc00f09947 */ /* 0x004fea000383ffff */
[----:B------:R-:W-:Y:S05]  /*9380*/  BRA `(.L_x_140) ;  /* 0xffffff9c001c7947 */ /* 0x000fea000383ffff */
.L_x_52:
[----:B------:R-:W-:-:S07]  /*9390*/  MOV R2, UR6 ;  /* 0x0000000600027c02 */ /* 0x000fce0008000f00 */
.L_x_141:
[----:B-1----:R1:W2:Y:S02]  /*93a0*/  SYNCS.PHASECHK.TRANS64.TRYWAIT P0, [R2+URZ+0xb0], R0 ;  /* 0x0000b000020075a7 */ /* 0x0022a400080011ff */
[----:B--2---:R-:W-:Y:S05]  /*93b0*/  @!P0 NANOSLEEP.SYNCS 0x989680 ;  /* 0x009896800000895d */ /* 0x004fea0003900000 */
[----:B------:R-:W2:Y:S02]  /*93c0*/  @!P0 SYNCS.PHASECHK.TRANS64 P0, [R2+URZ+0xb0], R0 ;  /* 0x0000b000020085a7 */ /* 0x000ea400080010ff */
[----:B--2---:R-:W-:Y:S05]  /*93d0*/  @!P0 BRA `(.L_x_141) ;  /* 0xfffffffc00f08947 */ /* 0x004fea000383ffff */
[----:B------:R-:W-:Y:S05]  /*93e0*/  BRA `(.L_x_142) ;  /* 0xffffff9c006c7947 */ /* 0x000fea000383ffff */
.L_x_55:
[----:B------:R-:W-:Y:S07]  /*93f0*/  MOV R0, UR11 ;  /* 0x0000000b00007c02 */ /* 0x000fee0008000f00 */
.L_x_143:
[----:B-1----:R1:W2:Y:S02]  /*9400*/  SYNCS.PHASECHK.TRANS64.TRYWAIT P0, [R0+URZ], R2 ;  /* 0x00000002000075a7 */ /* 0x0022a400080011ff */
[----:B--2---:R-:W-:Y:S05]  /*9410*/  @!P0 NANOSLEEP.SYNCS 0x989680 ;  /* 0x009896800000895d */ /* 0x004fea0003900000 */
[----:B------:R-:W2:Y:S02]  /*9420*/  @!P0 SYNCS.PHASECHK.TRANS64 P0, [R0+URZ], R2 ;  /* 0x00000002000085a7 */ /* 0x000ea400080010ff */
[----:B--2---:R-:W-:Y:S05]  /*9430*/  @!P0 BRA `(.L_x_143) ;  /* 0xfffffffc00f08947 */ /* 0x004fea000383ffff */
[----:B------:R-:W-:Y:S05]  /*9440*/  BRA `(.L_x_54) ;  /* 0xffffff9c00887947 */ /* 0x000fea000383ffff */
.L_x_58:
[----:B------:R-:W-:-:S07]  /*9450*/  MOV R0, UR6 ;  /* 0x0000000600007c02 */ /* 0x000fce0008000f00 */
.L_x_144:
[----:B--2---:R2:W4:Y:S02]  /*9460*/  SYNCS.PHASECHK.TRANS64.TRYWAIT P0, [R0+URZ], R2 ;  /* 0x00000002000075a7 */ /* 0x00452400080011ff */
[----:B----4-:R-:W-:Y:S05]  /*9470*/  @!P0 NANOSLEEP.SYNCS 0x989680 ;  /* 0x009896800000895d */ /* 0x010fea0003900000 */
[----:B------:R-:W4:Y:S02]  /*9480*/  @!P0 SYNCS.PHASECHK.TRANS64 P0, [R0+URZ], R2 ;  /* 0x00000002000085a7 */ /* 0x000f2400080010ff */
[----:B----4-:R-:W-:Y:S05]  /*9490*/  @!P0 BRA `(.L_x_144) ;  /* 0xfffffffc00f08947 */ /* 0x010fea000383ffff */
[----:B------:R-:W-:Y:S05]  /*94a0*/  BRA `(.L_x_145) ;  /* 0xffffffa000b47947 */ /* 0x000fea000383ffff */
.L_x_59:
[----:B------:R-:W-:-:S07]  /*94b0*/  MOV R0, UR6 ;  /* 0x0000000600007c02 */ /* 0x000fce0008000f00 */
.L_x_146:
[----:B-1----:R1:W2:Y:S02]  /*94c0*/  SYNCS.PHASECHK.TRANS64.TRYWAIT P0, [R0+URZ], R3 ;  /* 0x00000003000075a7 */ /* 0x0022a400080011ff */
[----:B--2---:R-:W-:Y:S05]  /*94d0*/  @!P0 NANOSLEEP.SYNCS 0x989680 ;  /* 0x009896800000895d */ /* 0x004fea0003900000 */
[----:B------:R-:W2:Y:S02]  /*94e0*/  @!P0 SYNCS.PHASECHK.TRANS64 P0, [R0+URZ], R3 ;  /* 0x00000003000085a7 */ /* 0x000ea400080010ff */
[----:B--2---:R-:W-:Y:S05]  /*94f0*/  @!P0 BRA `(.L_x_146) ;  /* 0xfffffffc00f08947 */ /* 0x004fea000383ffff */
[----:B------:R-:W-:Y:S05]  /*9500*/  BRA `(.L_x_147) ;  /* 0xffffffa000c07947 */ /* 0x000fea000383ffff */
.L_x_60:
[----:B------:R-:W-:-:S07]  /*9510*/  MOV R0, UR6 ;  /* 0x0000000600007c02 */ /* 0x000fce0008000f00 */
.L_x_148:
[----:B-1----:R1:W2:Y:S02]  /*9520*/  SYNCS.PHASECHK.TRANS64.TRYWAIT P0, [R0+URZ], R3 ;  /* 0x00000003000075a7 */ /* 0x0022a400080011ff */
[----:B--2---:R-:W-:Y:S05]  /*9530*/  @!P0 NANOSLEEP.SYNCS 0x989680 ;  /* 0x009896800000895d */ /* 0x004fea0003900000 */
[----:B------:R-:W2:Y:S02]  /*9540*/  @!P0 SYNCS.PHASECHK.TRANS64 P0, [R0+URZ], R3 ;  /* 0x00000003000085a7 */ /* 0x000ea400080010ff */
[----:B--2---:R-:W-:Y:S05]  /*9550*/  @!P0 BRA `(.L_x_148) ;  /* 0xfffffffc00f08947 */ /* 0x004fea000383ffff */
[----:B------:R-:W-:Y:S05]  /*9560*/  BRA `(.L_x_149) ;  /* 0xffffffa000cc7947 */ /* 0x000fea000383ffff */
.L_x_61:
[----:B-1----:R-:W-:-:S07]  /*9570*/  MOV R0, UR7 ;  /* 0x0000000700007c02 */ /* 0x002fce0008000f00 */
.L_x_150:
[----:B-1----:R1:W2:Y:S02]  /*9580*/  SYNCS.PHASECHK.TRANS64.TRYWAIT P0, [R0+URZ], R2 ;  /* 0x00000002000075a7 */ /* 0x0022a400080011ff */
[----:B--2---:R-:W-:Y:S05]  /*9590*/  @!P0 NANOSLEEP.SYNCS 0x989680 ;  /* 0x009896800000895d */ /* 0x004fea0003900000 */
[----:B------:R-:W2:Y:S02]  /*95a0*/  @!P0 SYNCS.PHASECHK.TRANS64 P0, [R0+URZ], R2 ;  /* 0x00000002000085a7 */ /* 0x000ea400080010ff */
[----:B--2---:R-:W-:Y:S05]  /*95b0*/  @!P0 BRA `(.L_x_150) ;  /* 0xfffffffc00f08947 */ /* 0x004fea000383ffff */
[----:B------:R-:W-:Y:S05]  /*95c0*/  BRA `(.L_x_151) ;  /* 0xffffffa000d87947 */ /* 0x000fea000383ffff */
.L_x_66:
[----:B--2---:R2:W3:Y:S02]  /*95d0*/  SYNCS.PHASECHK.TRANS64.TRYWAIT P0, [R0+URZ+0x70], R2 ;  /* 0x00007002000075a7 */ /* 0x0044e400080011ff */
[----:B---3--:R-:W-:Y:S05]  /*95e0*/  @!P0 NANOSLEEP.SYNCS 0x989680 ;  /* 0x009896800000895d */ /* 0x008fea0003900000 */
[----:B------:R-:W3:Y:S02]  /*95f0*/  @!P0 SYNCS.PHASECHK.TRANS64 P0, [R0+URZ+0x70], R2 ;  /* 0x00007002000085a7 */ /* 0x000ee400080010ff */
[----:B---3--:R-:W-:Y:S05]  /*9600*/  @!P0 BRA `(.L_x_66) ;  /* 0xfffffffc00f08947 */ /* 0x008fea000383ffff */
[----:B------:R-:W-:Y:S05]  /*9610*/  BRA `(.L_x_152) ;  /* 0xffffffa400e47947 */ /* 0x000fea000383ffff */
.L_x_69:
[----:B------:R-:W-:Y:S07]  /*9620*/  MOV R0, UR7 ;  /* 0x0000000700007c02 */ /* 0x000fee0008000f00 */
.L_x_153:
[----:B--2---:R2:W3:Y:S02]  /*9630*/  SYNCS.PHASECHK.TRANS64.TRYWAIT P0, [R0+URZ+0x68], R2 ;  /* 0x00006802000075a7 */ /* 0x0044e400080011ff */
[----:B---3--:R-:W-:Y:S05]  /*9640*/  @!P0 NANOSLEEP.SYNCS 0x989680 ;  /* 0x009896800000895d */ /* 0x008fea0003900000 */
[----:B------:R-:W3:Y:S02]  /*9650*/  @!P0 SYNCS.PHASECHK.TRANS64 P0, [R0+URZ+0x68], R2 ;  /* 0x00006802000085a7 */ /* 0x000ee400080010ff */
[----:B---3--:R-:W-:Y:S05]  /*9660*/  @!P0 BRA `(.L_x_153) ;  /* 0xfffffffc00f08947 */ /* 0x008fea000383ffff */
[----:B------:R-:W-:Y:S05]  /*9670*/  BRA `(.L_x_68) ;  /* 0xffffffa800c47947 */ /* 0x000fea000383ffff */
.L_x_72:
[----:B------:R-:W-:Y:S07]  /*9680*/  MOV R0, UR7 ;  /* 0x0000000700007c02 */ /* 0x000fee0008000f00 */
.L_x_154:
[----:B-1----:R1:W2:Y:S02]  /*9690*/  SYNCS.PHASECHK.TRANS64.TRYWAIT P0, [R0+URZ+0x40], R14 ;  /* 0x0000400e000075a7 */ /* 0x0022a400080011ff */
[----:B--2---:R-:W-:Y:S05]  /*96a0*/  @!P0 NANOSLEEP.SYNCS 0x989680 ;  /* 0x009896800000895d */ /* 0x004fea0003900000 */
[----:B------:R-:W2:Y:S02]  /*96b0*/  @!P0 SYNCS.PHASECHK.TRANS64 P0, [R0+URZ+0x40], R14 ;  /* 0x0000400e000085a7 */ /* 0x000ea400080010ff */
[----:B--2---:R-:W-:Y:S05]  /*96c0*/  @!P0 BRA `(.L_x_154) ;  /* 0xfffffffc00f08947 */ /* 0x004fea000383ffff */
[----:B------:R-:W-:Y:S05]  /*96d0*/  BRA `(.L_x_155) ;  /* 0xffffffac003c7947 */ /* 0x000fea000383ffff */
.L_x_73:
[----:B------:R-:W-:Y:S07]  /*96e0*/  MOV R0, UR7 ;  /* 0x0000000700007c02 */ /* 0x000fee0008000f00 */
.L_x_156:
[----:B-1----:R1:W2:Y:S02]  /*96f0*/  SYNCS.PHASECHK.TRANS64.TRYWAIT P0, [R0+URZ+0x48], R14 ;  /* 0x0000480e000075a7 */ /* 0x0022a400080011ff */
[----:B--2---:R-:W-:Y:S05]  /*9700*/  @!P0 NANOSLEEP.SYNCS 0x989680 ;  /* 0x009896800000895d */ /* 0x004fea0003900000 */
[----:B------:R-:W2:Y:S02]  /*9710*/  @!P0 SYNCS.PHASECHK.TRANS64 P0, [R0+URZ+0x48], R14 ;  /* 0x0000480e000085a7 */ /* 0x000ea400080010ff */
[----:B--2---:R-:W-:Y:S05]  /*9720*/  @!P0 BRA `(.L_x_156) ;  /* 0xfffffffc00f08947 */ /* 0x004fea000383ffff */
[----:B------:R-:W-:Y:S05]  /*9730*/  BRA `(.L_x_157) ;  /* 0xffffffac00747947 */ /* 0x000fea000383ffff */
.L_x_74:
[----:B------:R-:W-:Y:S07]  /*9740*/  MOV R0, UR7 ;  /* 0x0000000700007c02 */ /* 0x000fee0008000f00 */
.L_x_158:
[----:B-1----:R1:W2:Y:S02]  /*9750*/  SYNCS.PHASECHK.TRANS64.TRYWAIT P0, [R0+URZ+0x50], R14 ;  /* 0x0000500e000075a7 */ /* 0x0022a400080011ff */
[----:B--2---:R-:W-:Y:S05]  /*9760*/  @!P0 NANOSLEEP.SYNCS 0x989680 ;  /* 0x009896800000895d */ /* 0x004fea0003900000 */
[----:B------:R-:W2:Y:S02]  /*9770*/  @!P0 SYNCS.PHASECHK.TRANS64 P0, [R0+URZ+0x50], R14 ;  /* 0x0000500e000085a7 */ /* 0x000ea400080010ff */
[----:B--2---:R-:W-:Y:S05]  /*9780*/  @!P0 BRA `(.L_x_158) ;  /* 0xfffffffc00f08947 */ /* 0x004fea000383ffff */
[----:B------:R-:W-:Y:S05]  /*9790*/  BRA `(.L_x_159) ;  /* 0xffffffac00b87947 */ /* 0x000fea000383ffff */
.L_x_75:
[----:B------:R-:W-:Y:S07]  /*97a0*/  MOV R0, UR7 ;  /* 0x0000000700007c02 */ /* 0x000fee0008000f00 */
.L_x_160:
[----:B-1----:R1:W2:Y:S02]  /*97b0*/  SYNCS.PHASECHK.TRANS64.TRYWAIT P0, [R0+URZ+0x58], R14 ;  /* 0x0000580e000075a7 */ /* 0x0022a400080011ff */
[----:B--2---:R-:W-:Y:S05]  /*97c0*/  @!P0 NANOSLEEP.SYNCS 0x989680 ;  /* 0x009896800000895d */ /* 0x004fea0003900000 */
[----:B------:R-:W2:Y:S02]  /*97d0*/  @!P0 SYNCS.PHASECHK.TRANS64 P0, [R0+URZ+0x58], R14 ;  /* 0x0000580e000085a7 */ /* 0x000ea400080010ff */
[----:B--2---:R-:W-:Y:S05]  /*97e0*/  @!P0 BRA `(.L_x_160) ;  /* 0xfffffffc00f08947 */ /* 0x004fea000383ffff */
[----:B------:R-:W-:Y:S05]  /*97f0*/  BRA `(.L_x_161) ;  /* 0xffffffb0003c7947 */ /* 0x000fea000383ffff */
.L_x_77:
[----:B------:R-:W-:-:S07]  /*9800*/  MOV R0, UR7 ;  /* 0x0000000700007c02 */ /* 0x000fce0008000f00 */
.L_x_162:
[----:B-1----:R1:W3:Y:S02]  /*9810*/  SYNCS.PHASECHK.TRANS64.TRYWAIT P0, [R0+URZ+0x40], R2 ;  /* 0x00004002000075a7 */ /* 0x0022e400080011ff */
[----:B---3--:R-:W-:Y:S05]  /*9820*/  @!P0 NANOSLEEP.SYNCS 0x989680 ;  /* 0x009896800000895d */ /* 0x008fea0003900000 */
[----:B------:R-:W3:Y:S02]  /*9830*/  @!P0 SYNCS.PHASECHK.TRANS64 P0, [R0+URZ+0x40], R2 ;  /* 0x00004002000085a7 */ /* 0x000ee400080010ff */
[----:B---3--:R-:W-:Y:S05]  /*9840*/  @!P0 BRA `(.L_x_162) ;  /* 0xfffffffc00f08947 */ /* 0x008fea000383ffff */
[----:B------:R-:W-:Y:S05]  /*9850*/  BRA `(.L_x_163) ;  /* 0xffffffb000ac7947 */ /* 0x000fea000383ffff */
.L_x_78:
[----:B-1----:R-:W-:-:S07]  /*9860*/  MOV R0, UR7 ;  /* 0x0000000700007c02 */ /* 0x002fce0008000f00 */
.L_x_164:
[----:B-1----:R1:W3:Y:S02]  /*9870*/  SYNCS.PHASECHK.TRANS64.TRYWAIT P0, [R0+URZ+0x48], R2 ;  /* 0x00004802000075a7 */ /* 0x0022e400080011ff */
[----:B---3--:R-:W-:Y:S05]  /*9880*/  @!P0 NANOSLEEP.SYNCS 0x989680 ;  /* 0x009896800000895d */ /* 0x008fea0003900000 */
[----:B------:R-:W3:Y:S02]  /*9890*/  @!P0 SYNCS.PHASECHK.TRANS64 P0, [R0+URZ+0x48], R2 ;  /* 0x00004802000085a7 */ /* 0x000ee400080010ff */
[----:B---3--:R-:W-:Y:S05]  /*98a0*/  @!P0 BRA `(.L_x_164) ;  /* 0xfffffffc00f08947 */ /* 0x008fea000383ffff */
[----:B------:R-:W-:Y:S05]  /*98b0*/  BRA `(.L_x_165) ;  /* 0xffffffb0009c7947 */ /* 0x000fea000383ffff */
.L_x_79:
[----:B-1----:R-:W-:-:S07]  /*98c0*/  MOV R0, UR7 ;  /* 0x0000000700007c02 */ /* 0x002fce0008000f00 */
.L_x_166:
[----:B-1----:R1:W3:Y:S02]  /*98d0*/  SYNCS.PHASECHK.TRANS64.TRYWAIT P0, [R0+URZ+0x50], R2 ;  /* 0x00005002000075a7 */ /* 0x0022e400080011ff */
[----:B---3--:R-:W-:Y:S05]  /*98e0*/  @!P0 NANOSLEEP.SYNCS 0x989680 ;  /* 0x009896800000895d */ /* 0x008fea0003900000 */
[----:B------:R-:W3:Y:S02]  /*98f0*/  @!P0 SYNCS.PHASECHK.TRANS64 P0, [R0+URZ+0x50], R2 ;  /* 0x00005002000085a7 */ /* 0x000ee400080010ff */
[----:B---3--:R-:W-:Y:S05]  /*9900*/  @!P0 BRA `(.L_x_166) ;  /* 0xfffffffc00f08947 */ /* 0x008fea000383ffff */
[----:B------:R-:W-:Y:S05]  /*9910*/  BRA `(.L_x_167) ;  /* 0xffffffb0008c7947 */ /* 0x000fea000383ffff */
.L_x_81:
[----:B--2---:R2:W4:Y:S02]  /*9920*/  SYNCS.PHASECHK.TRANS64.TRYWAIT P0, [R0+URZ+0x70], R2 ;  /* 0x00007002000075a7 */ /* 0x00452400080011ff */
[----:B----4-:R-:W-:Y:S05]  /*9930*/  @!P0 NANOSLEEP.SYNCS 0x989680 ;  /* 0x009896800000895d */ /* 0x010fea0003900000 */
[----:B------:R-:W4:Y:S02]  /*9940*/  @!P0 SYNCS.PHASECHK.TRANS64 P0, [R0+URZ+0x70], R2 ;  /* 0x00007002000085a7 */ /* 0x000f2400080010ff */
[----:B----4-:R-:W-:Y:S05]  /*9950*/  @!P0 BRA `(.L_x_81) ;  /* 0xfffffffc00f08947 */ /* 0x010fea000383ffff */
[----:B------:R-:W-:Y:S05]  /*9960*/  BRA `(.L_x_168) ;  /* 0xffffffb400607947 */ /* 0x000fea000383ffff */
.L_x_92:
[----:B-1----:R-:W-:Y:S04]  /*9970*/  MOV R0, UR48 ;  /* 0x0000003000007c02 */ /* 0x002fe80008000f00 */
[----:B------:R1:W3:Y:S03]  /*9980*/  SYNCS.PHASECHK.TRANS64.TRYWAIT P1, [R0+URZ+0x20], R3 ;  /* 0x00002003000075a7 */ /* 0x0002e600080211ff */
[----:B---3--:R-:W-:Y:S05]  /*9990*/  @!P1 NANOSLEEP.SYNCS 0x989680 ;  /* 0x009896800000995d */ /* 0x008fea0003900000 */
[----:B------:R-:W3:Y:S02]  /*99a0*/  @!P1 SYNCS.PHASECHK.TRANS64 P1, [R0+URZ+0x20], R3 ;  /* 0x00002003000095a7 */ /* 0x000ee400080210ff */
[----:B---3--:R-:W-:Y:S05]  /*99b0*/  @!P1 BRA `(.L_x_92) ;  /* 0xfffffffc00ec9947 */ /* 0x008fea000383ffff */
[----:B------:R-:W-:Y:S05]  /*99c0*/  BRA `(.L_x_91) ;  /* 0xffffffc000987947 */ /* 0x000fea000383ffff */
.L_x_94:
[----:B-1----:R1:W2:Y:S02]  /*99d0*/  SYNCS.PHASECHK.TRANS64.TRYWAIT P0, [R64+URZ+0x90], R2 ;  /* 0x00009002400075a7 */ /* 0x0022a400080011ff */
[----:B--2---:R-:W-:Y:S05]  /*99e0*/  @!P0 NANOSLEEP.SYNCS 0x989680 ;  /* 0x009896800000895d */ /* 0x004fea0003900000 */
[----:B------:R-:W2:Y:S02]  /*99f0*/  @!P0 SYNCS.PHASECHK.TRANS64 P0, [R64+URZ+0x90], R2 ;  /* 0x00009002400085a7 */ /* 0x000ea400080010ff */
[----:B--2---:R-:W-:Y:S05]  /*9a00*/  @!P0 BRA `(.L_x_94) ;  /* 0xfffffffc00f08947 */ /* 0x004fea000383ffff */
[----:B------:R-:W-:Y:S05]  /*9a10*/  BRA `(.L_x_93) ;  /* 0xffffffc000c47947 */ /* 0x000fea000383ffff */
.L_x_103:
[----:B--2---:R2:W3:Y:S02]  /*9a20*/  SYNCS.PHASECHK.TRANS64.TRYWAIT P0, [R2+URZ+0x20], R0 ;  /* 0x00002000020075a7 */ /* 0x0044e400080011ff */
[----:B---3--:R-:W-:Y:S05]  /*9a30*/  @!P0 NANOSLEEP.SYNCS 0x989680 ;  /* 0x009896800000895d */ /* 0x008fea0003900000 */
[----:B------:R-:W3:Y:S02]  /*9a40*/  @!P0 SYNCS.PHASECHK.TRANS64 P0, [R2+URZ+0x20], R0 ;  /* 0x00002000020085a7 */ /* 0x000ee400080010ff */
[----:B---3--:R-:W-:Y:S05]  /*9a50*/  @!P0 BRA `(.L_x_103) ;  /* 0xfffffffc00f08947 */ /* 0x008fea000383ffff */
[----:B------:R-:W-:Y:S05]  /*9a60*/  BRA `(.L_x_102) ;  /* 0xffffffcc00a87947 */ /* 0x000fea000383ffff */
.L_x_111:
[----:B--2---:R2:W3:Y:S02]  /*9a70*/  SYNCS.PHASECHK.TRANS64.TRYWAIT P0, [R0+URZ+0x20], R5 ;  /* 0x00002005000075a7 */ /* 0x0044e400080011ff */
[----:B---3--:R-:W-:Y:S05]  /*9a80*/  @!P0 NANOSLEEP.SYNCS 0x989680 ;  /* 0x009896800000895d */ /* 0x008fea0003900000 */
[----:B------:R-:W3:Y:S02]  /*9a90*/  @!P0 SYNCS.PHASECHK.TRANS64 P0, [R0+URZ+0x20], R5 ;  /* 0x00002005000085a7 */ /* 0x000ee400080010ff */
[----:B---3--:R-:W-:Y:S05]  /*9aa0*/  @!P0 BRA `(.L_x_111) ;  /* 0xfffffffc00f08947 */ /* 0x008fea000383ffff */
[----:B------:R-:W-:Y:S05]  /*9ab0*/  BRA `(.L_x_110) ;  /* 0xffffffd800ac7947 */ /* 0x000fea000383ffff */
.L_x_119:
[----:B--2---:R2:W3:Y:S02]  /*9ac0*/  SYNCS.PHASECHK.TRANS64.TRYWAIT P0, [R2+URZ+0x20], R0 ;  /* 0x00002000020075a7 */ /* 0x0044e400080011ff */
[----:B---3--:R-:W-:Y:S05]  /*9ad0*/  @!P0 NANOSLEEP.SYNCS 0x989680 ;  /* 0x009896800000895d */ /* 0x008fea0003900000 */
[----:B------:R-:W3:Y:S02]  /*9ae0*/  @!P0 SYNCS.PHASECHK.TRANS64 P0, [R2+URZ+0x20], R0 ;  /* 0x00002000020085a7 */ /* 0x000ee400080010ff */
[----:B---3--:R-:W-:Y:S05]  /*9af0*/  @!P0 BRA `(.L_x_119) ;  /* 0xfffffffc00f08947 */ /* 0x008fea000383ffff */
[----:B------:R-:W-:Y:S05]  /*9b00*/  BRA `(.L_x_118) ;  /* 0xffffffe400b07947 */ /* 0x000fea000383ffff */
        .weak           $__internal_0_$__cuda_sm10x_tcgen05_guardrail_trap_col_being_dealloced_not_returned_by_alloc
        .type           $__internal_0_$__cuda_sm10x_tcgen05_guardrail_trap_col_being_dealloced_not_returned_by_alloc,@function
        .size           $__internal_0_$__cuda_sm10x_tcgen05_guardrail_trap_col_being_dealloced_not_returned_by_alloc,($__internal_1_$__cuda_sm10x_tcgen05_guardrail_trap_phase_invalid_during_alloc - $__internal_0_$__cuda_sm10x_tcgen05_guardrail_trap_col_being_dealloced_not_returned_by_alloc)
$__internal_0_$__cuda_sm10x_tcgen05_guardrail_trap_col_being_dealloced_not_returned_by_alloc:
[----:B------:R-:W-:Y:S05]  /*9b10*/  BPT.TRAP 0x1 ;  /* 0x000000040000795c */ /* 0x000fea0000300000 */
[----:B------:R-:W-:-:S04]  /*9b20*/  HFMA2 R3, -RZ, RZ, 0, 0 ;  /* 0x00000000ff037431 */ /* 0x000fc800000001ff */
[----:B------:R-:W-:Y:S05]  /*9b30*/  RET.REL.NODEC R2 `(_ZN7cutlass13device_kernelINS_4gemm6kernel13GemmUniversalIN4cute5tupleIJiiiiEEENS1_10collective13CollectiveMmaINS1_35MainloopSm100TmaUmmaWarpSpecializedILi2ELi2ELi4ENS5_IJNS4_1CILi1EEESB_SB_EEEEENS5_IJNSA_ILi64EEENSA_ILi256EEENSA_ILi128EEEEEENS_6half_tENS5_IJlSB_lEEESI_SJ_NS4_8TiledMMAINS4_8MMA_AtomIJNS4_20SM100_MMA_F16BF16_SSISI_SI_fLi64ELi256ELNS4_4UMMA5MajorE0ELSO_0ELNSN_7ScaleInE0ELSP_0EEEEEENS4_6LayoutISC_NS5_IJNSA_ILi0EEEST_ST_EEEEENS5_IJNS4_10UnderscoreESW_SW_EEEEENS4_13SM90_TMA_LOADENS4_14ComposedLayoutINS4_7SwizzleILi3ELi4ELi3EEENS4_18smem_ptr_flag_bitsILi16EEENSS_INS5_IJNSA_ILi8EEESE_EEENS5_IJSE_SB_EEEEEEEvNS4_8identityESZ_S19_vS1A_EENS_8epilogue10collective18CollectiveEpilogueINS1C_23Sm100TmaWarpSpecializedILi4ELi2ELi32ELb1ELb0EEEJSH_NS5_IJNSS_ISE_SB_EES1H_EEESI_SJ_SI_SJ_NS1C_6fusion15FusionCallbacksIS1G_NS1J_17LinearCombinationISI_fSI_fLNS_15FloatRoundStyleE2EEESH_S1I_JEEENS4_5SM1004TMEM4LOAD26SM100_TMEM_LOAD_16dp256b8xESZ_S19_NS4_17SM75_U32x4_LDSM_NENS4_14SM90_TMA_STOREES19_NS4_17SM90_U32x4_STSM_NENS4_39AutoVectorizingCopyWithAssumedAlignmentILi128EEEEEEvvEEEEvNT_6ParamsE) ;  /* 0xffffff6402307950 */ /* 0x000fea0003c3ffff */
        .weak           $__internal_1_$__cuda_sm10x_tcgen05_guardrail_trap_phase_invalid_during_alloc
        .type           $__internal_1_$__cuda_sm10x_tcgen05_guardrail_trap_phase_invalid_during_alloc,@function
        .size           $__internal_1_$__cuda_sm10x_tcgen05_guardrail_trap_phase_invalid_during_alloc,($__internal_2_$__cuda_sm10x_tcgen05_guardrail_trap_unallocated_columns_being_dealloced - $__internal_1_$__cuda_sm10x_tcgen05_guardrail_trap_phase_invalid_during_alloc)
$__internal_1_$__cuda_sm10x_tcgen05_guardrail_trap_phase_invalid_during_alloc:
[----:B------:R-:W-:Y:S05]  /*9b40*/  BPT.TRAP 0x1 ;  /* 0x000000040000795c */ /* 0x000fea0000300000 */
[----:B------:R-:W-:-:S04]  /*9b50*/  MOV R3, 0x0 ;  /* 0x0000000000037802 */ /* 0x000fc80000000f00 */
[----:B------:R-:W-:Y:S05]  /*9b60*/  RET.REL.NODEC R2 `(_ZN7cutlass13device_kernelINS_4gemm6kernel13GemmUniversalIN4cute5tupleIJiiiiEEENS1_10collective13CollectiveMmaINS1_35MainloopSm100TmaUmmaWarpSpecializedILi2ELi2ELi4ENS5_IJNS4_1CILi1EEESB_SB_EEEEENS5_IJNSA_ILi64EEENSA_ILi256EEENSA_ILi128EEEEEENS_6half_tENS5_IJlSB_lEEESI_SJ_NS4_8TiledMMAINS4_8MMA_AtomIJNS4_20SM100_MMA_F16BF16_SSISI_SI_fLi64ELi256ELNS4_4UMMA5MajorE0ELSO_0ELNSN_7ScaleInE0ELSP_0EEEEEENS4_6LayoutISC_NS5_IJNSA_ILi0EEEST_ST_EEEEENS5_IJNS4_10UnderscoreESW_SW_EEEEENS4_13SM90_TMA_LOADENS4_14ComposedLayoutINS4_7SwizzleILi3ELi4ELi3EEENS4_18smem_ptr_flag_bitsILi16EEENSS_INS5_IJNSA_ILi8EEESE_EEENS5_IJSE_SB_EEEEEEEvNS4_8identityESZ_S19_vS1A_EENS_8epilogue10collective18CollectiveEpilogueINS1C_23Sm100TmaWarpSpecializedILi4ELi2ELi32ELb1ELb0EEEJSH_NS5_IJNSS_ISE_SB_EES1H_EEESI_SJ_SI_SJ_NS1C_6fusion15FusionCallbacksIS1G_NS1J_17LinearCombinationISI_fSI_fLNS_15FloatRoundStyleE2EEESH_S1I_JEEENS4_5SM1004TMEM4LOAD26SM100_TMEM_LOAD_16dp256b8xESZ_S19_NS4_17SM75_U32x4_LDSM_NENS4_14SM90_TMA_STOREES19_NS4_17SM90_U32x4_STSM_NENS4_39AutoVectorizingCopyWithAssumedAlignmentILi128EEEEEEvvEEEEvNT_6ParamsE) ;  /* 0xffffff6402247950 */ /* 0x000fea0003c3ffff */
        .weak           $__internal_2_$__cuda_sm10x_tcgen05_guardrail_trap_unallocated_columns_being_dealloced
        .type           $__internal_2_$__cuda_sm10x_tcgen05_guardrail_trap_unallocated_columns_being_dealloced,@function
        .size           $__internal_2_$__cuda_sm10x_tcgen05_guardrail_trap_unallocated_columns_being_dealloced,(.L_x_170 - $__internal_2_$__cuda_sm10x_tcgen05_guardrail_trap_unallocated_columns_being_dealloced)
$__internal_2_$__cuda_sm10x_tcgen05_guardrail_trap_unallocated_columns_being_dealloced:
[----:B------:R-:W-:Y:S05]  /*9b70*/  BPT.TRAP 0x1 ;  /* 0x000000040000795c */ /* 0x000fea0000300000 */
[----:B------:R-:W-:-:S04]  /*9b80*/  HFMA2 R3, -RZ, RZ, 0, 0 ;  /* 0x00000000ff037431 */ /* 0x000fc800000001ff */
[----:B------:R-:W-:Y:S05]  /*9b90*/  RET.REL.NODEC R2 `(_ZN7cutlass13device_kernelINS_4gemm6kernel13GemmUniversalIN4cute5tupleIJiiiiEEENS1_10collective13CollectiveMmaINS1_35MainloopSm100TmaUmmaWarpSpecializedILi2ELi2ELi4ENS5_IJNS4_1CILi1EEESB_SB_EEEEENS5_IJNSA_ILi64EEENSA_ILi256EEENSA_ILi128EEEEEENS_6half_tENS5_IJlSB_lEEESI_SJ_NS4_8TiledMMAINS4_8MMA_AtomIJNS4_20SM100_MMA_F16BF16_SSISI_SI_fLi64ELi256ELNS4_4UMMA5MajorE0ELSO_0ELNSN_7ScaleInE0ELSP_0EEEEEENS4_6LayoutISC_NS5_IJNSA_ILi0EEEST_ST_EEEEENS5_IJNS4_10UnderscoreESW_SW_EEEEENS4_13SM90_TMA_LOADENS4_14ComposedLayoutINS4_7SwizzleILi3ELi4ELi3EEENS4_18smem_ptr_flag_bitsILi16EEENSS_INS5_IJNSA_ILi8EEESE_EEENS5_IJSE_SB_EEEEEEEvNS4_8identityESZ_S19_vS1A_EENS_8epilogue10collective18CollectiveEpilogueINS1C_23Sm100TmaWarpSpecializedILi4ELi2ELi32ELb1ELb0EEEJSH_NS5_IJNSS_ISE_SB_EES1H_EEESI_SJ_SI_SJ_NS1C_6fusion15FusionCallbacksIS1G_NS1J_17LinearCombinationISI_fSI_fLNS_15FloatRoundStyleE2EEESH_S1I_JEEENS4_5SM1004TMEM4LOAD26SM100_TMEM_LOAD_16dp256b8xESZ_S19_NS4_17SM75_U32x4_LDSM_NENS4_14SM90_TMA_STOREES19_NS4_17SM90_U32x4_STSM_NENS4_39AutoVectorizingCopyWithAssumedAlignmentILi128EEEEEEvvEEEEvNT_6ParamsE) ;  /* 0xffffff6402187950 */ /* 0x000fea0003c3ffff */
.L_x_169:
[----:B------:R-:W-:-:S00]  /*9ba0*/  BRA `(.L_x_169) ;  /* 0xfffffffc00fc7947 */ /* 0x000fc0000383ffff */
[----:B------:R-:W-:-:S00]  /*9bb0*/  NOP ;  /* 0x0000000000007918 */ /* 0x000fc00000000000 */
        /* <DEDUP_REMOVED lines=12> */
.L_x_170:


//--------------------- .nv.global.init           --------------------------
	.section	.nv.global.init,"aw",@progbits
.nv.global.init:
	.type		$str$27,@object
	.size		$str$27,($str$28 - $str$27)
$str$27:
        /*0000*/ 	.byte	0x28, 0x61, 0x64, 0x64, 0x72, 0x65, 0x73, 0x73, 0x20, 0x26, 0x20, 0x6d, 0x61, 0x73, 0x6b, 0x29
        /*0010*/ 	.byte	0x20, 0x3d, 0x3d, 0x20, 0x30, 0x00
	.type		$str$28,@object
	.size		$str$28,($str$26 - $str$28)
$str$28:
        /*0016*/ 	.byte	0x2f, 0x74, 0x6d, 0x70, 0x2f, 0x63, 0x75, 0x74, 0x6c, 0x61, 0x73, 0x73, 0x5f, 0x73, 0x77, 0x65
        /*0026*/ 	.byte	0x65, 0x70, 0x5f, 0x73, 0x72, 0x63, 0x2f, 0x69, 0x6e, 0x63, 0x6c, 0x75, 0x64, 0x65, 0x2f, 0x63
        /*0036*/ 	.byte	0x75, 0x74, 0x65, 0x2f, 0x70, 0x6f, 0x69, 0x6e, 0x74, 0x65, 0x72, 0x5f, 0x66, 0x6c, 0x61, 0x67
        /*0046*/ 	.byte	0x67, 0x65, 0x64, 0x2e, 0x68, 0x70, 0x70, 0x00
	.type		$str$26,@object
	.size		$str$26,($str$25 - $str$26)
$str$26:
        /*004e*/ 	.byte	0x2f, 0x74, 0x6d, 0x70, 0x2f, 0x63, 0x75, 0x74, 0x6c, 0x61, 0x73, 0x73, 0x5f, 0x73, 0x77, 0x65
        /*005e*/ 	.byte	0x65, 0x70, 0x5f, 0x73, 0x72, 0x63, 0x2f, 0x69, 0x6e, 0x63, 0x6c, 0x75, 0x64, 0x65, 0x2f, 0x63
        /*006e*/ 	.byte	0x75, 0x74, 0x65, 0x2f, 0x61, 0x74, 0x6f, 0x6d, 0x2f, 0x63, 0x6f, 0x70, 0x79, 0x5f, 0x74, 0x72
        /*007e*/ 	.byte	0x61, 0x69, 0x74, 0x73, 0x5f, 0x73, 0x6d, 0x31, 0x30, 0x30, 0x2e, 0x68, 0x70, 0x70, 0x00
	.type		$str$25,@object
	.size		$str$25,(__unnamed_1 - $str$25)
$str$25:
        /*008d*/ 	.byte	0x28, 0x28, 0x75, 0x69, 0x6e, 0x74, 0x33, 0x32, 0x5f, 0x74, 0x28, 0x74, 0x68, 0x72, 0x65, 0x61
        /*009d*/ 	.byte	0x64, 0x49, 0x64, 0x78, 0x2e, 0x78, 0x29, 0x20, 0x2f, 0x20, 0x33, 0x32, 0x29, 0x20, 0x25, 0x20
        /*00ad*/ 	.byte	0x34, 0x29, 0x20, 0x3d, 0x3d, 0x20, 0x28, 0x28, 0x28, 0x74, 0x6d, 0x65, 0x6d, 0x5f, 0x61, 0x64
        /*00bd*/ 	.byte	0x64, 0x72, 0x20, 0x3e, 0x3e, 0x20, 0x31, 0x36, 0x29, 0x20, 0x2f, 0x20, 0x33, 0x32, 0x29, 0x20
        /*00cd*/ 	.byte	0x25, 0x20, 0x34, 0x29, 0x00
	.type		__unnamed_1,@object
	.size		__unnamed_1,(__unnamed_2 - __unnamed_1)
__unnamed_1:
        /*00d2*/ 	.byte	0x61, 0x75, 0x74, 0x6f, 0x20, 0x63, 0x75, 0x74, 0x65, 0x3a, 0x3a, 0x61, 0x73, 0x5f, 0x70, 0x6f
        /* <DEDUP_REMOVED lines=24> */
        /*0262*/ 	.byte	0x3e, 0x3e, 0x3e, 0x5d, 0x00
	.type		__unnamed_2,@object
	.size		__unnamed_2,(.L_2 - __unnamed_2)
__unnamed_2:
        /* <DEDUP_REMOVED lines=46> */
        /*0547*/ 	.byte	0x75, 0x74, 0x65, 0x3a, 0x3a, 0x43, 0x3c, 0x30, 0x3e, 0x3e, 0x3e, 0x3e, 0x5d, 0x00
.L_2:


//--------------------- .nv.shared._ZN7cutlass13device_kernelINS_4gemm6kernel13GemmUniversalIN4cute5tupleIJiiiiEEENS1_10collective13CollectiveMmaINS1_35MainloopSm100TmaUmmaWarpSpecializedILi2ELi2ELi4ENS5_IJNS4_1CILi1EEESB_SB_EEEEENS5_IJNSA_ILi64EEENSA_ILi256EEENSA_ILi128EEEEEENS_6half_tENS5_IJlSB_lEEESI_SJ_NS4_8TiledMMAINS4_8MMA_AtomIJNS4_20SM100_MMA_F16BF16_SSISI_SI_fLi64ELi256ELNS4_4UMMA5MajorE0ELSO_0ELNSN_7ScaleInE0ELSP_0EEEEEENS4_6LayoutISC_NS5_IJNSA_ILi0EEEST_ST_EEEEENS5_IJNS4_10UnderscoreESW_SW_EEEEENS4_13SM90_TMA_LOADENS4_14ComposedLayoutINS4_7SwizzleILi3ELi4ELi3EEENS4_18smem_ptr_flag_bitsILi16EEENSS_INS5_IJNSA_ILi8EEESE_EEENS5_IJSE_SB_EEEEEEEvNS4_8identityESZ_S19_vS1A_EENS_8epilogue10collective18CollectiveEpilogueINS1C_23Sm100TmaWarpSpecializedILi4ELi2ELi32ELb1ELb0EEEJSH_NS5_IJNSS_ISE_SB_EES1H_EEESI_SJ_SI_SJ_NS1C_6fusion15FusionCallbacksIS1G_NS1J_17LinearCombinationISI_fSI_fLNS_15FloatRoundStyleE2EEESH_S1I_JEEENS4_5SM1004TMEM4LOAD26SM100_TMEM_LOAD_16dp256b8xESZ_S19_NS4_17SM75_U32x4_LDSM_NENS4_14SM90_TMA_STOREES19_NS4_17SM90_U32x4_STSM_NENS4_39AutoVectorizingCopyWithAssumedAlignmentILi128EEEEEEvvEEEEvNT_6ParamsE --------------------------
	.section	.nv.shared._ZN7cutlass13device_kernelINS_4gemm6kernel13GemmUniversalIN4cute5tupleIJiiiiEEENS1_10collective13CollectiveMmaINS1_35MainloopSm100TmaUmmaWarpSpecializedILi2ELi2ELi4ENS5_IJNS4_1CILi1EEESB_SB_EEEEENS5_IJNSA_ILi64EEENSA_ILi256EEENSA_ILi128EEEEEENS_6half_tENS5_IJlSB_lEEESI_SJ_NS4_8TiledMMAINS4_8MMA_AtomIJNS4_20SM100_MMA_F16BF16_SSISI_SI_fLi64ELi256ELNS4_4UMMA5MajorE0ELSO_0ELNSN_7ScaleInE0ELSP_0EEEEEENS4_6LayoutISC_NS5_IJNSA_ILi0EEEST_ST_EEEEENS5_IJNS4_10UnderscoreESW_SW_EEEEENS4_13SM90_TMA_LOADENS4_14ComposedLayoutINS4_7SwizzleILi3ELi4ELi3EEENS4_18smem_ptr_flag_bitsILi16EEENSS_INS5_IJNSA_ILi8EEESE_EEENS5_IJSE_SB_EEEEEEEvNS4_8identityESZ_S19_vS1A_EENS_8epilogue10collective18CollectiveEpilogueINS1C_23Sm100TmaWarpSpecializedILi4ELi2ELi32ELb1ELb0EEEJSH_NS5_IJNSS_ISE_SB_EES1H_EEESI_SJ_SI_SJ_NS1C_6fusion15FusionCallbacksIS1G_NS1J_17LinearCombinationISI_fSI_fLNS_15FloatRoundStyleE2EEESH_S1I_JEEENS4_5SM1004TMEM4LOAD26SM100_TMEM_LOAD_16dp256b8xESZ_S19_NS4_17SM75_U32x4_LDSM_NENS4_14SM90_TMA_STOREES19_NS4_17SM90_U32x4_STSM_NENS4_39AutoVectorizingCopyWithAssumedAlignmentILi128EEEEEEvvEEEEvNT_6ParamsE,"aw",@nobits
	.sectionflags	@""
	.align	16
	.zero		1024


//--------------------- .nv.shared.reserved.0     --------------------------
	.section	.nv.shared.reserved.0,"aw",@nobits
	.weak		__nv_reservedSMEM_offset_0_alias
	.size		__nv_reservedSMEM_offset_0_alias, 0, 64
	.other		__nv_reservedSMEM_offset_0_alias,@"STO_CUDA_RESERVED_SHARED STV_DEFAULT"
__nv_reservedSMEM_offset_0_alias:
	.zero		0
.nv.shared.reserved.0:
	.zero		64
	.weak		__nv_reservedSMEM_tcgen05_partition
	.type		__nv_reservedSMEM_tcgen05_partition,@object
	.size		__nv_reservedSMEM_tcgen05_partition,(.L_0 - __nv_reservedSMEM_tcgen05_partition)
__nv_reservedSMEM_tcgen05_partition:
	.zero		32
.L_0:


//--------------------- .nv.global                --------------------------
	.section	.nv.global,"aw",@nobits
.nv.global:
	.type		_ZN40_INTERNAL_3ef43070_4_k_cu_8dc28241_344864cute1_E,@object
	.size		_ZN40_INTERNAL_3ef43070_4_k_cu_8dc28241_344864cute1_E,(_ZN40_INTERNAL_3ef43070_4_k_cu_8dc28241_344864cuda3std3__45__cpo6cbeginE - _ZN40_INTERNAL_3ef43070_4_k_cu_8dc28241_344864cute1_E)
_ZN40_INTERNAL_3ef43070_4_k_cu_8dc28241_344864cute1_E:
	.zero		1
	.type		_ZN40_INTERNAL_3ef43070_4_k_cu_8dc28241_344864cuda3std3__45__cpo6cbeginE,@object
	.size		_ZN40_INTERNAL_3ef43070_4_k_cu_8dc28241_344864cuda3std3__45__cpo6cbeginE,(_ZN40_INTERNAL_3ef43070_4_k_cu_8dc28241_344864cuda3std3__48in_placeE - _ZN40_INTERNAL_3ef43070_4_k_cu_8dc28241_344864cuda3std3__45__cpo6cbeginE)
_ZN40_INTERNAL_3ef43070_4_k_cu_8dc28241_344864cuda3std3__45__cpo6cbeginE:
	.zero		1
	.type		_ZN40_INTERNAL_3ef43070_4_k_cu_8dc28241_344864cuda3std3__48in_placeE,@object
	.size		_ZN40_INTERNAL_3ef43070_4_k_cu_8dc28241_344864cuda3std3__48in_placeE,(_ZN40_INTERNAL_3ef43070_4_k_cu_8dc28241_344864cuda3std6ranges3__45__cpo9iter_moveE - _ZN40_INTERNAL_3ef43070_4_k_cu_8dc28241_344864cuda3std3__48in_placeE)
_ZN40_INTERNAL_3ef43070_4_k_cu_8dc28241_344864cuda3std3__48in_placeE:
	.zero		1
	.type		_ZN40_INTERNAL_3ef43070_4_k_cu_8dc28241_344864cuda3std6ranges3__45__cpo9iter_moveE,@object
	.size		_ZN40_INTERNAL_3ef43070_4_k_cu_8dc28241_344864cuda3std6ranges3__45__cpo9iter_moveE,(_ZN40_INTERNAL_3ef43070_4_k_cu_8dc28241_344864cuda3std3__45__cpo5beginE - _ZN40_INTERNAL_3ef43070_4_k_cu_8dc28241_344864cuda3std6ranges3__45__cpo9iter_moveE)
_ZN40_INTERNAL_3ef43070_4_k_cu_8dc28241_344864cuda3std6ranges3__45__cpo9iter_moveE:
	.zero		1
	.type		_ZN40_INTERNAL_3ef43070_4_k_cu_8dc28241_344864cuda3std3__45__cpo5beginE,@object
	.size		_ZN40_INTERNAL_3ef43070_4_k_cu_8dc28241_344864cuda3std3__45__cpo5beginE,(_ZN40_INTERNAL_3ef43070_4_k_cu_8dc28241_344864cuda3std3__442_GLOBAL__N__3ef43070_4_k_cu_8dc28241_344866ignoreE - _ZN40_INTERNAL_3ef43070_4_k_cu_8dc28241_344864cuda3std3__45__cpo5beginE)
_ZN40_INTERNAL_3ef43070_4_k_cu_8dc28241_344864cuda3std3__45__cpo5beginE:
	.zero		1
	.type		_ZN40_INTERNAL_3ef43070_4_k_cu_8dc28241_344864cuda3std3__442_GLOBAL__N__3ef43070_4_k_cu_8dc28241_344866ignoreE,@object
	.size		_ZN40_INTERNAL_3ef43070_4_k_cu_8dc28241_344864cuda3std3__442_GLOBAL__N__3ef43070_4_k_cu_8dc28241_344866ignoreE,(_ZN40_INTERNAL_3ef43070_4_k_cu_8dc28241_344864cute7productE - _ZN40_INTERNAL_3ef43070_4_k_cu_8dc28241_344864cuda3std3__442_GLOBAL__N__3ef43070_4_k_cu_8dc28241_344866ignoreE)
_ZN40_INTERNAL_3ef43070_4_k_cu_8dc28241_344864cuda3std3__442_GLOBAL__N__3ef43070_4_k_cu_8dc28241_344866ignoreE:
	.zero		1
	.type		_ZN40_INTERNAL_3ef43070_4_k_cu_8dc28241_344864cute7productE,@object
	.size		_ZN40_INTERNAL_3ef43070_4_k_cu_8dc28241_344864cute7productE,(_ZN40_INTERNAL_3ef43070_4_k_cu_8dc28241_344864cuda3std3__45__cpo3endE - _ZN40_INTERNAL_3ef43070_4_k_cu_8dc28241_344864cute7productE)
_ZN40_INTERNAL_3ef43070_4_k_cu_8dc28241_344864cute7productE:
	.zero		1
	.type		_ZN40_INTERNAL_3ef43070_4_k_cu_8dc28241_344864cuda3std3__45__cpo3endE,@object
	.size		_ZN40_INTERNAL_3ef43070_4_k_cu_8dc28241_344864cuda3std3__45__cpo3endE,(_ZN40_INTERNAL_3ef43070_4_k_cu_8dc28241_344864cuda3std3__419piecewise_constructE - _ZN40_INTERNAL_3ef43070_4_k_cu_8dc28241_344864cuda3std3__45__cpo3endE)
_ZN40_INTERNAL_3ef43070_4_k_cu_8dc28241_344864cuda3std3__45__cpo3endE:
	.zero		1
	.type		_ZN40_INTERNAL_3ef43070_4_k_cu_8dc28241_344864cuda3std3__419piecewise_constructE,@object
	.size		_ZN40_INTERNAL_3ef43070_4_k_cu_8dc28241_344864cuda3std3__419piecewise_constructE,(_ZN40_INTERNAL_3ef43070_4_k_cu_8dc28241_344864cuda3std3__45__cpo4cendE - _ZN40_INTERNAL_3ef43070_4_k_cu_8dc28241_344864cuda3std3__419piecewise_constructE)
_ZN40_INTERNAL_3ef43070_4_k_cu_8dc28241_344864cuda3std3__419piecewise_constructE:
	.zero		1
	.type		_ZN40_INTERNAL_3ef43070_4_k_cu_8dc28241_344864cuda3std3__45__cpo4cendE,@object
	.size		_ZN40_INTERNAL_3ef43070_4_k_cu_8dc28241_344864cuda3std3__45__cpo4cendE,(_ZN40_INTERNAL_3ef43070_4_k_cu_8dc28241_344864cuda3std6ranges3__45__cpo4swapE - _ZN40_INTERNAL_3ef43070_4_k_cu_8dc28241_344864cuda3std3__45__cpo4cendE)
_ZN40_INTERNAL_3ef43070_4_k_cu_8dc28241_344864cuda3std3__45__cpo4cendE:
	.zero		1
	.type		_ZN40_INTERNAL_3ef43070_4_k_cu_8dc28241_344864cuda3std6ranges3__45__cpo4swapE,@object
	.size		_ZN40_INTERNAL_3ef43070_4_k_cu_8dc28241_344864cuda3std6ranges3__45__cpo4swapE,(.L_10 - _ZN40_INTERNAL_3ef43070_4_k_cu_8dc28241_344864cuda3std6ranges3__45__cpo4swapE)
_ZN40_INTERNAL_3ef43070_4_k_cu_8dc28241_344864cuda3std6ranges3__45__cpo4swapE:
	.zero		1
.L_10:


//--------------------- .nv.constant0._ZN7cutlass13device_kernelINS_4gemm6kernel13GemmUniversalIN4cute5tupleIJiiiiEEENS1_10collective13CollectiveMmaINS1_35MainloopSm100TmaUmmaWarpSpecializedILi2ELi2ELi4ENS5_IJNS4_1CILi1EEESB_SB_EEEEENS5_IJNSA_ILi64EEENSA_ILi256EEENSA_ILi128EEEEEENS_6half_tENS5_IJlSB_lEEESI_SJ_NS4_8TiledMMAINS4_8MMA_AtomIJNS4_20SM100_MMA_F16BF16_SSISI_SI_fLi64ELi256ELNS4_4UMMA5MajorE0ELSO_0ELNSN_7ScaleInE0ELSP_0EEEEEENS4_6LayoutISC_NS5_IJNSA_ILi0EEEST_ST_EEEEENS5_IJNS4_10UnderscoreESW_SW_EEEEENS4_13SM90_TMA_LOADENS4_14ComposedLayoutINS4_7SwizzleILi3ELi4ELi3EEENS4_18smem_ptr_flag_bitsILi16EEENSS_INS5_IJNSA_ILi8EEESE_EEENS5_IJSE_SB_EEEEEEEvNS4_8identityESZ_S19_vS1A_EENS_8epilogue10collective18CollectiveEpilogueINS1C_23Sm100TmaWarpSpecializedILi4ELi2ELi32ELb1ELb0EEEJSH_NS5_IJNSS_ISE_SB_EES1H_EEESI_SJ_SI_SJ_NS1C_6fusion15FusionCallbacksIS1G_NS1J_17LinearCombinationISI_fSI_fLNS_15FloatRoundStyleE2EEESH_S1I_JEEENS4_5SM1004TMEM4LOAD26SM100_TMEM_LOAD_16dp256b8xESZ_S19_NS4_17SM75_U32x4_LDSM_NENS4_14SM90_TMA_STOREES19_NS4_17SM90_U32x4_STSM_NENS4_39AutoVectorizingCopyWithAssumedAlignmentILi128EEEEEEvvEEEEvNT_6ParamsE --------------------------
	.section	.nv.constant0._ZN7cutlass13device_kernelINS_4gemm6kernel13GemmUniversalIN4cute5tupleIJiiiiEEENS1_10collective13CollectiveMmaINS1_35MainloopSm100TmaUmmaWarpSpecializedILi2ELi2ELi4ENS5_IJNS4_1CILi1EEESB_SB_EEEEENS5_IJNSA_ILi64EEENSA_ILi256EEENSA_ILi128EEEEEENS_6half_tENS5_IJlSB_lEEESI_SJ_NS4_8TiledMMAINS4_8MMA_AtomIJNS4_20SM100_MMA_F16BF16_SSISI_SI_fLi64ELi256ELNS4_4UMMA5MajorE0ELSO_0ELNSN_7ScaleInE0ELSP_0EEEEEENS4_6LayoutISC_NS5_IJNSA_ILi0EEEST_ST_EEEEENS5_IJNS4_10UnderscoreESW_SW_EEEEENS4_13SM90_TMA_LOADENS4_14ComposedLayoutINS4_7SwizzleILi3ELi4ELi3EEENS4_18smem_ptr_flag_bitsILi16EEENSS_INS5_IJNSA_ILi8EEESE_EEENS5_IJSE_SB_EEEEEEEvNS4_8identityESZ_S19_vS1A_EENS_8epilogue10collective18CollectiveEpilogueINS1C_23Sm100TmaWarpSpecializedILi4ELi2ELi32ELb1ELb0EEEJSH_NS5_IJNSS_ISE_SB_EES1H_EEESI_SJ_SI_SJ_NS1C_6fusion15FusionCallbacksIS1G_NS1J_17LinearCombinationISI_fSI_fLNS_15FloatRoundStyleE2EEESH_S1I_JEEENS4_5SM1004TMEM4LOAD26SM100_TMEM_LOAD_16dp256b8xESZ_S19_NS4_17SM75_U32x4_LDSM_NENS4_14SM90_TMA_STOREES19_NS4_17SM90_U32x4_STSM_NENS4_39AutoVectorizingCopyWithAssumedAlignmentILi128EEEEEEvvEEEEvNT_6ParamsE,"a",@progbits
	.sectionflags	@""
	.align	4
.nv.constant0._ZN7cutlass13device_kernelINS_4gemm6kernel13GemmUniversalIN4cute5tupleIJiiiiEEENS1_10collective13CollectiveMmaINS1_35MainloopSm100TmaUmmaWarpSpecializedILi2ELi2ELi4ENS5_IJNS4_1CILi1EEESB_SB_EEEEENS5_IJNSA_ILi64EEENSA_ILi256EEENSA_ILi128EEEEEENS_6half_tENS5_IJlSB_lEEESI_SJ_NS4_8TiledMMAINS4_8MMA_AtomIJNS4_20SM100_MMA_F16BF16_SSISI_SI_fLi64ELi256ELNS4_4UMMA5MajorE0ELSO_0ELNSN_7ScaleInE0ELSP_0EEEEEENS4_6LayoutISC_NS5_IJNSA_ILi0EEEST_ST_EEEEENS5_IJNS4_10UnderscoreESW_SW_EEEEENS4_13SM90_TMA_LOADENS4_14ComposedLayoutINS4_7SwizzleILi3ELi4ELi3EEENS4_18smem_ptr_flag_bitsILi16EEENSS_INS5_IJNSA_ILi8EEESE_EEENS5_IJSE_SB_EEEEEEEvNS4_8identityESZ_S19_vS1A_EENS_8epilogue10collective18CollectiveEpilogueINS1C_23Sm100TmaWarpSpecializedILi4ELi2ELi32ELb1ELb0EEEJSH_NS5_IJNSS_ISE_SB_EES1H_EEESI_SJ_SI_SJ_NS1C_6fusion15FusionCallbacksIS1G_NS1J_17LinearCombinationISI_fSI_fLNS_15FloatRoundStyleE2EEESH_S1I_JEEENS4_5SM1004TMEM4LOAD26SM100_TMEM_LOAD_16dp256b8xESZ_S19_NS4_17SM75_U32x4_LDSM_NENS4_14SM90_TMA_STOREES19_NS4_17SM90_U32x4_STSM_NENS4_39AutoVectorizingCopyWithAssumedAlignmentILi128EEEEEEvvEEEEvNT_6ParamsE:
	.zero		2944


//--------------------- SYMBOLS --------------------------

	.type		.nv.reservedSmem.offset0,@object
	.size		.nv.reservedSmem.offset0,0x4
	.type		.nv.reservedSmem.cap,@object
	.size		.nv.reservedSmem.cap,0x4
	.type		__assertfail,@function
